	.target	sm_90a

	.elftype	@"ET_EXEC"


//--------------------- .note.nv.tkinfo           --------------------------
	.section	.note.nv.tkinfo,"",@"SHT_NOTE"
	.sectionflags	@"SHF_NOTE_NV_TKINFO"
	.tkinfo
        /*0018*/ 	.word	0x00000002
        /*0030*/ 	.string	""
        /*0030*/ 	.string	"ptxas"
        /*0030*/ 	.string	"Cuda compilation tools, release 13.0, V13.0.88"
        /*0030*/ 	.string	"Build cuda_13.0.r13.0/compiler.36424714_0"
        /*0030*/ 	.string	"-arch sm_90a -m 64 "



//--------------------- .note.nv.cuinfo           --------------------------
	.section	.note.nv.cuinfo,"",@"SHT_NOTE"
	.sectionflags	@"SHF_NOTE_NV_CUINFO"
        /*0018*/ 	.short	0x0002
        /*001a*/ 	.short	0x005a
        /*001c*/ 	.short	0x0082
	.zero		2


//--------------------- .nv.info                  --------------------------
	.section	.nv.info,"",@"SHT_CUDA_INFO"
	.align	4


	//----- nvinfo : EIATTR_REGCOUNT
	.align		4
        /*0000*/ 	.byte	0x04, 0x2f
        /*0002*/ 	.short	(.L_15 - .L_14)
	.align		4
.L_14:
        /*0004*/ 	.word	index@(_ZN7cutlass13device_kernelINS_4gemm6kernel13GemmUniversalIN4cute5tupleIJiiiiEEENS1_10collective13CollectiveMmaINS1_34MainloopSm90TmaGmmaWarpSpecializedILi3ENS5_IJNS4_1CILi2EEENSA_ILi1EEESC_EEENS1_35KernelTmaWarpSpecializedCooperativeEEENS5_IJNSA_ILi128EEESG_NSA_ILi64EEEEEENS_10tfloat32_tENS5_IJlSC_lEEESJ_SK_NS4_8TiledMMAINS4_8MMA_AtomIJNS4_4SM904GMMA30MMA_64x128x8_F32TF32TF32_SS_TNILNSO_7ScaleInE1ELSQ_1EEEEEENS4_6LayoutISD_NS5_IJSC_NSA_ILi0EEESU_EEEEENS5_IJNS4_10UnderscoreESX_SX_EEEEENS4_13SM90_TMA_LOADENS4_14ComposedLayoutINS4_7SwizzleILi3ELi4ELi3EEENS4_18smem_ptr_flag_bitsILi32EEENST_INS5_IJNSA_ILi8EEENSA_ILi32EEEEEENS5_IJS17_SC_EEEEEEEvNS4_8identityENS4_23SM90_TMA_LOAD_MULTICASTES1B_vS1C_EENS_8epilogue10collective6detail29Sm90TmaWarpSpecializedAdapterINS1G_15DefaultEpilogueISJ_SK_SK_NS1F_6thread17LinearCombinationISJ_Li1EffLNS1K_9ScaleType4KindE0ELNS_15FloatRoundStyleE2ESJ_EENS1_15EpilogueDefaultEEEEEvvEEEEvNT_6ParamsE)
        /*0008*/ 	.word	0x000000a8


	//----- nvinfo : EIATTR_FRAME_SIZE
	.align		4
.L_15:
        /*000c*/ 	.byte	0x04, 0x11
        /*000e*/ 	.short	(.L_17 - .L_16)
	.align		4
.L_16:
        /*0010*/ 	.word	index@(_ZN7cutlass13device_kernelINS_4gemm6kernel13GemmUniversalIN4cute5tupleIJiiiiEEENS1_10collective13CollectiveMmaINS1_34MainloopSm90TmaGmmaWarpSpecializedILi3ENS5_IJNS4_1CILi2EEENSA_ILi1EEESC_EEENS1_35KernelTmaWarpSpecializedCooperativeEEENS5_IJNSA_ILi128EEESG_NSA_ILi64EEEEEENS_10tfloat32_tENS5_IJlSC_lEEESJ_SK_NS4_8TiledMMAINS4_8MMA_AtomIJNS4_4SM904GMMA30MMA_64x128x8_F32TF32TF32_SS_TNILNSO_7ScaleInE1ELSQ_1EEEEEENS4_6LayoutISD_NS5_IJSC_NSA_ILi0EEESU_EEEEENS5_IJNS4_10UnderscoreESX_SX_EEEEENS4_13SM90_TMA_LOADENS4_14ComposedLayoutINS4_7SwizzleILi3ELi4ELi3EEENS4_18smem_ptr_flag_bitsILi32EEENST_INS5_IJNSA_ILi8EEENSA_ILi32EEEEEENS5_IJS17_SC_EEEEEEEvNS4_8identityENS4_23SM90_TMA_LOAD_MULTICASTES1B_vS1C_EENS_8epilogue10collective6detail29Sm90TmaWarpSpecializedAdapterINS1G_15DefaultEpilogueISJ_SK_SK_NS1F_6thread17LinearCombinationISJ_Li1EffLNS1K_9ScaleType4KindE0ELNS_15FloatRoundStyleE2ESJ_EENS1_15EpilogueDefaultEEEEEvvEEEEvNT_6ParamsE)
        /*0014*/ 	.word	0x00000000


	//----- nvinfo : EIATTR_MIN_STACK_SIZE
	.align		4
.L_17:
        /*0018*/ 	.byte	0x04, 0x12
        /*001a*/ 	.short	(.L_19 - .L_18)
	.align		4
.L_18:
        /*001c*/ 	.word	index@(_ZN7cutlass13device_kernelINS_4gemm6kernel13GemmUniversalIN4cute5tupleIJiiiiEEENS1_10collective13CollectiveMmaINS1_34MainloopSm90TmaGmmaWarpSpecializedILi3ENS5_IJNS4_1CILi2EEENSA_ILi1EEESC_EEENS1_35KernelTmaWarpSpecializedCooperativeEEENS5_IJNSA_ILi128EEESG_NSA_ILi64EEEEEENS_10tfloat32_tENS5_IJlSC_lEEESJ_SK_NS4_8TiledMMAINS4_8MMA_AtomIJNS4_4SM904GMMA30MMA_64x128x8_F32TF32TF32_SS_TNILNSO_7ScaleInE1ELSQ_1EEEEEENS4_6LayoutISD_NS5_IJSC_NSA_ILi0EEESU_EEEEENS5_IJNS4_10UnderscoreESX_SX_EEEEENS4_13SM90_TMA_LOADENS4_14ComposedLayoutINS4_7SwizzleILi3ELi4ELi3EEENS4_18smem_ptr_flag_bitsILi32EEENST_INS5_IJNSA_ILi8EEENSA_ILi32EEEEEENS5_IJS17_SC_EEEEEEEvNS4_8identityENS4_23SM90_TMA_LOAD_MULTICASTES1B_vS1C_EENS_8epilogue10collective6detail29Sm90TmaWarpSpecializedAdapterINS1G_15DefaultEpilogueISJ_SK_SK_NS1F_6thread17LinearCombinationISJ_Li1EffLNS1K_9ScaleType4KindE0ELNS_15FloatRoundStyleE2ESJ_EENS1_15EpilogueDefaultEEEEEvvEEEEvNT_6ParamsE)
        /*0020*/ 	.word	0x00000000
.L_19:


//--------------------- .nv.compat                --------------------------
	.section	.nv.compat,"",@"SHT_CUDA_COMPAT_INFO"
	.align	4
        /*0000*/ 	.byte	0x02, 0x09, 0x01, 0x00, 0x02, 0x02, 0x04, 0x00, 0x02, 0x05, 0x05, 0x00, 0x03, 0x07, 0x01, 0x01
        /*0010*/ 	.byte	0x02, 0x03, 0x01, 0x00, 0x02, 0x06, 0x01, 0x00, 0x04, 0x0b, 0x08, 0x00, 0x00, 0x00, 0x00, 0x00
        /*0020*/ 	.byte	0x00, 0x00, 0x00, 0x00


//--------------------- .nv.info._ZN7cutlass13device_kernelINS_4gemm6kernel13GemmUniversalIN4cute5tupleIJiiiiEEENS1_10collective13CollectiveMmaINS1_34MainloopSm90TmaGmmaWarpSpecializedILi3ENS5_IJNS4_1CILi2EEENSA_ILi1EEESC_EEENS1_35KernelTmaWarpSpecializedCooperativeEEENS5_IJNSA_ILi128EEESG_NSA_ILi64EEEEEENS_10tfloat32_tENS5_IJlSC_lEEESJ_SK_NS4_8TiledMMAINS4_8MMA_AtomIJNS4_4SM904GMMA30MMA_64x128x8_F32TF32TF32_SS_TNILNSO_7ScaleInE1ELSQ_1EEEEEENS4_6LayoutISD_NS5_IJSC_NSA_ILi0EEESU_EEEEENS5_IJNS4_10UnderscoreESX_SX_EEEEENS4_13SM90_TMA_LOADENS4_14ComposedLayoutINS4_7SwizzleILi3ELi4ELi3EEENS4_18smem_ptr_flag_bitsILi32EEENST_INS5_IJNSA_ILi8EEENSA_ILi32EEEEEENS5_IJS17_SC_EEEEEEEvNS4_8identityENS4_23SM90_TMA_LOAD_MULTICASTES1B_vS1C_EENS_8epilogue10collective6detail29Sm90TmaWarpSpecializedAdapterINS1G_15DefaultEpilogueISJ_SK_SK_NS1F_6thread17LinearCombinationISJ_Li1EffLNS1K_9ScaleType4KindE0ELNS_15FloatRoundStyleE2ESJ_EENS1_15EpilogueDefaultEEEEEvvEEEEvNT_6ParamsE --------------------------
	.section	.nv.info._ZN7cutlass13device_kernelINS_4gemm6kernel13GemmUniversalIN4cute5tupleIJiiiiEEENS1_10collective13CollectiveMmaINS1_34MainloopSm90TmaGmmaWarpSpecializedILi3ENS5_IJNS4_1CILi2EEENSA_ILi1EEESC_EEENS1_35KernelTmaWarpSpecializedCooperativeEEENS5_IJNSA_ILi128EEESG_NSA_ILi64EEEEEENS_10tfloat32_tENS5_IJlSC_lEEESJ_SK_NS4_8TiledMMAINS4_8MMA_AtomIJNS4_4SM904GMMA30MMA_64x128x8_F32TF32TF32_SS_TNILNSO_7ScaleInE1ELSQ_1EEEEEENS4_6LayoutISD_NS5_IJSC_NSA_ILi0EEESU_EEEEENS5_IJNS4_10UnderscoreESX_SX_EEEEENS4_13SM90_TMA_LOADENS4_14ComposedLayoutINS4_7SwizzleILi3ELi4ELi3EEENS4_18smem_ptr_flag_bitsILi32EEENST_INS5_IJNSA_ILi8EEENSA_ILi32EEEEEENS5_IJS17_SC_EEEEEEEvNS4_8identityENS4_23SM90_TMA_LOAD_MULTICASTES1B_vS1C_EENS_8epilogue10collective6detail29Sm90TmaWarpSpecializedAdapterINS1G_15DefaultEpilogueISJ_SK_SK_NS1F_6thread17LinearCombinationISJ_Li1EffLNS1K_9ScaleType4KindE0ELNS_15FloatRoundStyleE2ESJ_EENS1_15EpilogueDefaultEEEEEvvEEEEvNT_6ParamsE,"",@"SHT_CUDA_INFO"
	.sectionflags	@""
	.align	4


	//----- nvinfo : EIATTR_CUDA_API_VERSION
	.align		4
        /*0000*/ 	.byte	0x04, 0x37
        /*0002*/ 	.short	(.L_21 - .L_20)
.L_20:
        /*0004*/ 	.word	0x00000082


	//----- nvinfo : EIATTR_KPARAM_INFO
	.align		4
.L_21:
        /*0008*/ 	.byte	0x04, 0x17
        /*000a*/ 	.short	(.L_23 - .L_22)
.L_22:
        /*000c*/ 	.word	0x00000000
        /*0010*/ 	.short	0x0000
        /*0012*/ 	.short	0x0070
        /*0014*/ 	.byte	0x00, 0xf0, 0x01, 0x10


	//----- nvinfo : EIATTR_SPARSE_MMA_MASK
	.align		4
.L_23:
        /*0018*/ 	.byte	0x03, 0x50
        /*001a*/ 	.short	0x0000


	//----- nvinfo : EIATTR_MAXREG_COUNT
	.align		4
        /*001c*/ 	.byte	0x03, 0x1b
        /*001e*/ 	.short	0x00a8


	//----- nvinfo : EIATTR_NUM_BARRIERS
	.align		4
        /*0020*/ 	.byte	0x02, 0x4c
        /*0022*/ 	.byte	0x01
	.zero		1


	//----- nvinfo : EIATTR_EXTERNS
	.align		4
        /*0024*/ 	.byte	0x04, 0x0f
        /*0026*/ 	.short	(.L_25 - .L_24)


	//   ....[0]....
	.align		4
.L_24:
        /*0028*/ 	.word	index@(__assertfail)


	//----- nvinfo : EIATTR_MERCURY_ISA_VERSION
	.align		4
.L_25:
        /*002c*/ 	.byte	0x03, 0x5f
        /*002e*/ 	.short	0x0101


	//----- nvinfo : EIATTR_INT_WARP_WIDE_INSTR_OFFSETS
	.align		4
        /*0030*/ 	.byte	0x04, 0x31
        /*0032*/ 	.short	(.L_27 - .L_26)


	//   ....[0]....
.L_26:
        /*0034*/ 	.word	0x00000460


	//   ....[1]....
        /*0038*/ 	.word	0x00000490


	//   ....[2]....
        /*003c*/ 	.word	0x00000630


	//   ....[3]....
        /*0040*/ 	.word	0x00002260


	//----- nvinfo : EIATTR_COOP_GROUP_MASK_REGIDS
	.align		4
.L_27:
        /*0044*/ 	.byte	0x04, 0x29
        /*0046*/ 	.short	(.L_29 - .L_28)


	//   ....[0]....
.L_28:
        /*0048*/ 	.word	0xffffffff


	//   ....[1]....
        /*004c*/ 	.word	0xffffffff


	//   ....[2]....
        /*0050*/ 	.word	0xffffffff


	//   ....[3]....
        /*0054*/ 	.word	0xffffffff


	//   ....[4]....
        /*0058*/ 	.word	0xffffffff


	//   ....[5]....
        /*005c*/ 	.word	0xffffffff


	//----- nvinfo : EIATTR_COOP_GROUP_INSTR_OFFSETS
	.align		4
.L_29:
        /*0060*/ 	.byte	0x04, 0x28
        /*0062*/ 	.short	(.L_31 - .L_30)


	//   ....[0]....
.L_30:
        /*0064*/ 	.word	0x00000060


	//   ....[1]....
        /*0068*/ 	.word	0x00000070


	//   ....[2]....
        /*006c*/ 	.word	0x00000130


	//   ....[3]....
        /*0070*/ 	.word	0x000002b0


	//   ....[4]....
        /*0074*/ 	.word	0x000007e0


	//   ....[5]....
        /*0078*/ 	.word	0x00001460


	//----- nvinfo : EIATTR_REG_RECONFIG
	.align		4
.L_31:
        /*007c*/ 	.byte	0x01, 0x54
	.zero		2


	//----- nvinfo : EIATTR_SYSCALL_OFFSETS
	.align		4
        /*0080*/ 	.byte	0x04, 0x46
        /*0082*/ 	.short	(.L_33 - .L_32)


	//   ....[0]....
.L_32:
        /*0084*/ 	.word	0x00001650


	//----- nvinfo : EIATTR_MBARRIER_INSTR_OFFSETS
	.align		4
.L_33:
        /*0088*/ 	.byte	0x04, 0x39
        /*008a*/ 	.short	(.L_35 - .L_34)


	//   ....[0]....
.L_34:
        /*008c*/ 	.word	0x00000230
        /*0090*/ 	.word	0x000000ff
        /*0094*/ 	.word	0x00000000
        /*0098*/ 	.short	0x0100
        /*009a*/ 	.byte	0x08
	.zero		1


	//   ....[1]....
        /*009c*/ 	.word	0x00000240
        /*00a0*/ 	.word	0x000000ff
        /*00a4*/ 	.word	0x00000018
        /*00a8*/ 	.short	0x0100
        /*00aa*/ 	.byte	0x08
	.zero		1


	//   ....[2]....
        /*00ac*/ 	.word	0x00000250
        /*00b0*/ 	.word	0x000000ff
        /*00b4*/ 	.word	0x00000008
        /*00b8*/ 	.short	0x0100
        /*00ba*/ 	.byte	0x08
	.zero		1


	//   ....[3]....
        /*00bc*/ 	.word	0x00000260
        /*00c0*/ 	.word	0x000000ff
        /*00c4*/ 	.word	0x00000020
        /*00c8*/ 	.short	0x0100
        /*00ca*/ 	.byte	0x08
	.zero		1


	//   ....[4]....
        /*00cc*/ 	.word	0x00000270
        /*00d0*/ 	.word	0x000000ff
        /*00d4*/ 	.word	0x00000010
        /*00d8*/ 	.short	0x0100
        /*00da*/ 	.byte	0x08
	.zero		1


	//   ....[5]....
        /*00dc*/ 	.word	0x00000280
        /*00e0*/ 	.word	0x000000ff
        /*00e4*/ 	.word	0x00000028
        /*00e8*/ 	.short	0x0100
        /*00ea*/ 	.byte	0x08
	.zero		1


	//   ....[6]....
        /*00ec*/ 	.word	0x000006c0
        /*00f0*/ 	.word	0x000000ff
        /*00f4*/ 	.word	0x00000040
        /*00f8*/ 	.short	0x0100
        /*00fa*/ 	.byte	0x06
	.zero		1


	//   ....[7]....
        /*00fc*/ 	.word	0x00000760
        /*0100*/ 	.word	0x000000ff
        /*0104*/ 	.word	0x00000048
        /*0108*/ 	.short	0x0100
        /*010a*/ 	.byte	0x06
	.zero		1


	//   ....[8]....
        /*010c*/ 	.word	0x00001710
        /*0110*/ 	.word	0x00000003
        /*0114*/ 	.word	0x00000000
        /*0118*/ 	.short	0x010a
        /*011a*/ 	.byte	0x3f
	.zero		1


	//   ....[9]....
        /*011c*/ 	.word	0x00001770
        /*0120*/ 	.word	0x00000003
        /*0124*/ 	.word	0x00000000
        /*0128*/ 	.short	0x010a
        /*012a*/ 	.byte	0x3f
	.zero		1


	//   ....[10]....
        /*012c*/ 	.word	0x00001cb0
        /*0130*/ 	.word	0x00000005
        /*0134*/ 	.word	0x00000000
        /*0138*/ 	.short	0x010a
        /*013a*/ 	.byte	0x3f
	.zero		1


	//   ....[11]....
        /*013c*/ 	.word	0x00001cf0
        /*0140*/ 	.word	0x00000005
        /*0144*/ 	.word	0x00000000
        /*0148*/ 	.short	0x010a
        /*014a*/ 	.byte	0x3f
	.zero		1


	//   ....[12]....
        /*014c*/ 	.word	0x00002110
        /*0150*/ 	.word	0x00000004
        /*0154*/ 	.word	0x00000000
        /*0158*/ 	.short	0x0101
        /*015a*/ 	.byte	0x3f
	.zero		1


	//   ....[13]....
        /*015c*/ 	.word	0x00002300
        /*0160*/ 	.word	0x00000000
        /*0164*/ 	.word	0x00000000
        /*0168*/ 	.short	0x0101
        /*016a*/ 	.byte	0x3f
	.zero		1


	//   ....[14]....
        /*016c*/ 	.word	0x00007400
        /*0170*/ 	.word	0x00000017
        /*0174*/ 	.word	0x00000018
        /*0178*/ 	.short	0x010a
        /*017a*/ 	.byte	0x3f
	.zero		1


	//   ....[15]....
        /*017c*/ 	.word	0x00007840
        /*0180*/ 	.word	0x00000006
        /*0184*/ 	.word	0x00000048
        /*0188*/ 	.short	0x0101
        /*018a*/ 	.byte	0x3f
	.zero		1


	//   ....[16]....
        /*018c*/ 	.word	0x00007f90
        /*0190*/ 	.word	0x00000007
        /*0194*/ 	.word	0x00000000
        /*0198*/ 	.short	0x010a
        /*019a*/ 	.byte	0x3f
	.zero		1


	//   ....[17]....
        /*019c*/ 	.word	0x00008010
        /*01a0*/ 	.word	0x00000004
        /*01a4*/ 	.word	0x00000000
        /*01a8*/ 	.short	0x010a
        /*01aa*/ 	.byte	0x3f
	.zero		1


	//   ....[18]....
        /*01ac*/ 	.word	0x000080a0
        /*01b0*/ 	.word	0x00000005
        /*01b4*/ 	.word	0x00000000
        /*01b8*/ 	.short	0x010a
        /*01ba*/ 	.byte	0x3f
	.zero		1


	//   ....[19]....
        /*01bc*/ 	.word	0x00008100
        /*01c0*/ 	.word	0x00000003
        /*01c4*/ 	.word	0x00000000
        /*01c8*/ 	.short	0x010a
        /*01ca*/ 	.byte	0x3f
	.zero		1


	//   ....[20]....
        /*01cc*/ 	.word	0x00008150
        /*01d0*/ 	.word	0x00000005
        /*01d4*/ 	.word	0x00000000
        /*01d8*/ 	.short	0x010a
        /*01da*/ 	.byte	0x3f
	.zero		1


	//   ....[21]....
        /*01dc*/ 	.word	0x00008220
        /*01e0*/ 	.word	0x00000017
        /*01e4*/ 	.word	0x00000018
        /*01e8*/ 	.short	0x010a
        /*01ea*/ 	.byte	0x3f
	.zero		1


	//   ....[22]....
        /*01ec*/ 	.word	0x000082f0
        /*01f0*/ 	.word	0x00000007
        /*01f4*/ 	.word	0x00000000
        /*01f8*/ 	.short	0x010a
        /*01fa*/ 	.byte	0x3f
	.zero		1


	//   ....[23]....
        /*01fc*/ 	.word	0x00008340
        /*0200*/ 	.word	0x00000004
        /*0204*/ 	.word	0x00000000
        /*0208*/ 	.short	0x010a
        /*020a*/ 	.byte	0x3f
	.zero		1


	//----- nvinfo : EIATTR_NUM_MBARRIERS
	.align		4
.L_35:
        /*020c*/ 	.byte	0x03, 0x38
        /*020e*/ 	.short	0x0008


	//----- nvinfo : EIATTR_EXIT_INSTR_OFFSETS
	.align		4
        /*0210*/ 	.byte	0x04, 0x1c
        /*0212*/ 	.short	(.L_37 - .L_36)


	//   ....[0]....
.L_36:
        /*0214*/ 	.word	0x000009b0


	//   ....[1]....
        /*0218*/ 	.word	0x000011c0


	//   ....[2]....
        /*021c*/ 	.word	0x00006b80


	//   ....[3]....
        /*0220*/ 	.word	0x000070e0


	//   ....[4]....
        /*0224*/ 	.word	0x000080f0


	//----- nvinfo : EIATTR_MAX_THREADS
	.align		4
.L_37:
        /*0228*/ 	.byte	0x04, 0x05
        /*022a*/ 	.short	(.L_39 - .L_38)
.L_38:
        /*022c*/ 	.word	0x00000180
        /*0230*/ 	.word	0x00000001
        /*0234*/ 	.word	0x00000001


	//----- nvinfo : EIATTR_CRS_STACK_SIZE
	.align		4
.L_39:
        /*0238*/ 	.byte	0x04, 0x1e
        /*023a*/ 	.short	(.L_41 - .L_40)
.L_40:
        /*023c*/ 	.word	0x00000000


	//----- nvinfo : EIATTR_CBANK_PARAM_SIZE
	.align		4
.L_41:
        /*0240*/ 	.byte	0x03, 0x19
        /*0242*/ 	.short	0x0470


	//----- nvinfo : EIATTR_PARAM_CBANK
	.align		4
        /*0244*/ 	.byte	0x04, 0x0a
        /*0246*/ 	.short	(.L_43 - .L_42)
	.align		4
.L_42:
        /*0248*/ 	.word	index@(.nv.constant0._ZN7cutlass13device_kernelINS_4gemm6kernel13GemmUniversalIN4cute5tupleIJiiiiEEENS1_10collective13CollectiveMmaINS1_34MainloopSm90TmaGmmaWarpSpecializedILi3ENS5_IJNS4_1CILi2EEENSA_ILi1EEESC_EEENS1_35KernelTmaWarpSpecializedCooperativeEEENS5_IJNSA_ILi128EEESG_NSA_ILi64EEEEEENS_10tfloat32_tENS5_IJlSC_lEEESJ_SK_NS4_8TiledMMAINS4_8MMA_AtomIJNS4_4SM904GMMA30MMA_64x128x8_F32TF32TF32_SS_TNILNSO_7ScaleInE1ELSQ_1EEEEEENS4_6LayoutISD_NS5_IJSC_NSA_ILi0EEESU_EEEEENS5_IJNS4_10UnderscoreESX_SX_EEEEENS4_13SM90_TMA_LOADENS4_14ComposedLayoutINS4_7SwizzleILi3ELi4ELi3EEENS4_18smem_ptr_flag_bitsILi32EEENST_INS5_IJNSA_ILi8EEENSA_ILi32EEEEEENS5_IJS17_SC_EEEEEEEvNS4_8identityENS4_23SM90_TMA_LOAD_MULTICASTES1B_vS1C_EENS_8epilogue10collective6detail29Sm90TmaWarpSpecializedAdapterINS1G_15DefaultEpilogueISJ_SK_SK_NS1F_6thread17LinearCombinationISJ_Li1EffLNS1K_9ScaleType4KindE0ELNS_15FloatRoundStyleE2ESJ_EENS1_15EpilogueDefaultEEEEEvvEEEEvNT_6ParamsE)
        /*024c*/ 	.short	0x0210
        /*024e*/ 	.short	0x0470


	//----- nvinfo : EIATTR_SW_WAR
	.align		4
.L_43:
        /*0250*/ 	.byte	0x04, 0x36
        /*0252*/ 	.short	(.L_45 - .L_44)
.L_44:
        /*0254*/ 	.word	0x00000008
.L_45:


//--------------------- .nv.callgraph             --------------------------
	.section	.nv.callgraph,"",@"SHT_CUDA_CALLGRAPH"
	.align	4
	.sectionentsize	8
	.align		4
        /*0000*/ 	.word	0x00000000
	.align		4
        /*0004*/ 	.word	0xffffffff
	.align		4
        /*0008*/ 	.word	index@(_ZN7cutlass13device_kernelINS_4gemm6kernel13GemmUniversalIN4cute5tupleIJiiiiEEENS1_10collective13CollectiveMmaINS1_34MainloopSm90TmaGmmaWarpSpecializedILi3ENS5_IJNS4_1CILi2EEENSA_ILi1EEESC_EEENS1_35KernelTmaWarpSpecializedCooperativeEEENS5_IJNSA_ILi128EEESG_NSA_ILi64EEEEEENS_10tfloat32_tENS5_IJlSC_lEEESJ_SK_NS4_8TiledMMAINS4_8MMA_AtomIJNS4_4SM904GMMA30MMA_64x128x8_F32TF32TF32_SS_TNILNSO_7ScaleInE1ELSQ_1EEEEEENS4_6LayoutISD_NS5_IJSC_NSA_ILi0EEESU_EEEEENS5_IJNS4_10UnderscoreESX_SX_EEEEENS4_13SM90_TMA_LOADENS4_14ComposedLayoutINS4_7SwizzleILi3ELi4ELi3EEENS4_18smem_ptr_flag_bitsILi32EEENST_INS5_IJNSA_ILi8EEENSA_ILi32EEEEEENS5_IJS17_SC_EEEEEEEvNS4_8identityENS4_23SM90_TMA_LOAD_MULTICASTES1B_vS1C_EENS_8epilogue10collective6detail29Sm90TmaWarpSpecializedAdapterINS1G_15DefaultEpilogueISJ_SK_SK_NS1F_6thread17LinearCombinationISJ_Li1EffLNS1K_9ScaleType4KindE0ELNS_15FloatRoundStyleE2ESJ_EENS1_15EpilogueDefaultEEEEEvvEEEEvNT_6ParamsE)
	.align		4
        /*000c*/ 	.word	index@(__assertfail)
	.align		4
        /*0010*/ 	.word	0x00000000
	.align		4
        /*0014*/ 	.word	0xfffffffe
	.align		4
        /*0018*/ 	.word	0x00000000
	.align		4
        /*001c*/ 	.word	0xfffffffd
	.align		4
        /*0020*/ 	.word	0x00000000
	.align		4
        /*0024*/ 	.word	0xfffffffc


//--------------------- .nv.constant4             --------------------------
	.section	.nv.constant4,"a",@progbits
	.align	8
	.align		8
.nv.constant4:
        /*0000*/ 	.dword	__assertfail
	.align		8
        /*0008*/ 	.dword	__unnamed_1
	.align		8
        /*0010*/ 	.dword	_ZN39_INTERNAL_c0035279_4_k_cu_8962e5d8_64564cuda3std3__45__cpo5beginE
	.align		8
        /*0018*/ 	.dword	_ZN39_INTERNAL_c0035279_4_k_cu_8962e5d8_64564cuda3std3__45__cpo3endE
	.align		8
        /*0020*/ 	.dword	_ZN39_INTERNAL_c0035279_4_k_cu_8962e5d8_64564cuda3std3__45__cpo6cbeginE
	.align		8
        /*0028*/ 	.dword	_ZN39_INTERNAL_c0035279_4_k_cu_8962e5d8_64564cuda3std3__45__cpo4cendE
	.align		8
        /*0030*/ 	.dword	_ZN39_INTERNAL_c0035279_4_k_cu_8962e5d8_64564cuda3std3__441_GLOBAL__N__c0035279_4_k_cu_8962e5d8_64566ignoreE
	.align		8
        /*0038*/ 	.dword	_ZN39_INTERNAL_c0035279_4_k_cu_8962e5d8_64564cuda3std3__419piecewise_constructE
	.align		8
        /*0040*/ 	.dword	_ZN39_INTERNAL_c0035279_4_k_cu_8962e5d8_64564cuda3std3__48in_placeE
	.align		8
        /*0048*/ 	.dword	_ZN39_INTERNAL_c0035279_4_k_cu_8962e5d8_64564cuda3std6ranges3__45__cpo4swapE
	.align		8
        /*0050*/ 	.dword	_ZN39_INTERNAL_c0035279_4_k_cu_8962e5d8_64564cuda3std6ranges3__45__cpo9iter_moveE
	.align		8
        /*0058*/ 	.dword	_ZN39_INTERNAL_c0035279_4_k_cu_8962e5d8_64564cute7productE
	.align		8
        /*0060*/ 	.dword	_ZN39_INTERNAL_c0035279_4_k_cu_8962e5d8_64564cute1_E
	.align		8
        /*0068*/ 	.dword	$str$22
	.align		8
        /*0070*/ 	.dword	$str$23


//--------------------- .text._ZN7cutlass13device_kernelINS_4gemm6kernel13GemmUniversalIN4cute5tupleIJiiiiEEENS1_10collective13CollectiveMmaINS1_34MainloopSm90TmaGmmaWarpSpecializedILi3ENS5_IJNS4_1CILi2EEENSA_ILi1EEESC_EEENS1_35KernelTmaWarpSpecializedCooperativeEEENS5_IJNSA_ILi128EEESG_NSA_ILi64EEEEEENS_10tfloat32_tENS5_IJlSC_lEEESJ_SK_NS4_8TiledMMAINS4_8MMA_AtomIJNS4_4SM904GMMA30MMA_64x128x8_F32TF32TF32_SS_TNILNSO_7ScaleInE1ELSQ_1EEEEEENS4_6LayoutISD_NS5_IJSC_NSA_ILi0EEESU_EEEEENS5_IJNS4_10UnderscoreESX_SX_EEEEENS4_13SM90_TMA_LOADENS4_14ComposedLayoutINS4_7SwizzleILi3ELi4ELi3EEENS4_18smem_ptr_flag_bitsILi32EEENST_INS5_IJNSA_ILi8EEENSA_ILi32EEEEEENS5_IJS17_SC_EEEEEEEvNS4_8identityENS4_23SM90_TMA_LOAD_MULTICASTES1B_vS1C_EENS_8epilogue10collective6detail29Sm90TmaWarpSpecializedAdapterINS1G_15DefaultEpilogueISJ_SK_SK_NS1F_6thread17LinearCombinationISJ_Li1EffLNS1K_9ScaleType4KindE0ELNS_15FloatRoundStyleE2ESJ_EENS1_15EpilogueDefaultEEEEEvvEEEEvNT_6ParamsE --------------------------
	.section	.text._ZN7cutlass13device_kernelINS_4gemm6kernel13GemmUniversalIN4cute5tupleIJiiiiEEENS1_10collective13CollectiveMmaINS1_34MainloopSm90TmaGmmaWarpSpecializedILi3ENS5_IJNS4_1CILi2EEENSA_ILi1EEESC_EEENS1_35KernelTmaWarpSpecializedCooperativeEEENS5_IJNSA_ILi128EEESG_NSA_ILi64EEEEEENS_10tfloat32_tENS5_IJlSC_lEEESJ_SK_NS4_8TiledMMAINS4_8MMA_AtomIJNS4_4SM904GMMA30MMA_64x128x8_F32TF32TF32_SS_TNILNSO_7ScaleInE1ELSQ_1EEEEEENS4_6LayoutISD_NS5_IJSC_NSA_ILi0EEESU_EEEEENS5_IJNS4_10UnderscoreESX_SX_EEEEENS4_13SM90_TMA_LOADENS4_14ComposedLayoutINS4_7SwizzleILi3ELi4ELi3EEENS4_18smem_ptr_flag_bitsILi32EEENST_INS5_IJNSA_ILi8EEENSA_ILi32EEEEEENS5_IJS17_SC_EEEEEEEvNS4_8identityENS4_23SM90_TMA_LOAD_MULTICASTES1B_vS1C_EENS_8epilogue10collective6detail29Sm90TmaWarpSpecializedAdapterINS1G_15DefaultEpilogueISJ_SK_SK_NS1F_6thread17LinearCombinationISJ_Li1EffLNS1K_9ScaleType4KindE0ELNS_15FloatRoundStyleE2ESJ_EENS1_15EpilogueDefaultEEEEEvvEEEEvNT_6ParamsE,"ax",@progbits
	.align	128
.text._ZN7cutlass13device_kernelINS_4gemm6kernel13GemmUniversalIN4cute5tupleIJiiiiEEENS1_10collective13CollectiveMmaINS1_34MainloopSm90TmaGmmaWarpSpecializedILi3ENS5_IJNS4_1CILi2EEENSA_ILi1EEESC_EEENS1_35KernelTmaWarpSpecializedCooperativeEEENS5_IJNSA_ILi128EEESG_NSA_ILi64EEEEEENS_10tfloat32_tENS5_IJlSC_lEEESJ_SK_NS4_8TiledMMAINS4_8MMA_AtomIJNS4_4SM904GMMA30MMA_64x128x8_F32TF32TF32_SS_TNILNSO_7ScaleInE1ELSQ_1EEEEEENS4_6LayoutISD_NS5_IJSC_NSA_ILi0EEESU_EEEEENS5_IJNS4_10UnderscoreESX_SX_EEEEENS4_13SM90_TMA_LOADENS4_14ComposedLayoutINS4_7SwizzleILi3ELi4ELi3EEENS4_18smem_ptr_flag_bitsILi32EEENST_INS5_IJNSA_ILi8EEENSA_ILi32EEEEEENS5_IJS17_SC_EEEEEEEvNS4_8identityENS4_23SM90_TMA_LOAD_MULTICASTES1B_vS1C_EENS_8epilogue10collective6detail29Sm90TmaWarpSpecializedAdapterINS1G_15DefaultEpilogueISJ_SK_SK_NS1F_6thread17LinearCombinationISJ_Li1EffLNS1K_9ScaleType4KindE0ELNS_15FloatRoundStyleE2ESJ_EENS1_15EpilogueDefaultEEEEEvvEEEEvNT_6ParamsE:
        .type           _ZN7cutlass13device_kernelINS_4gemm6kernel13GemmUniversalIN4cute5tupleIJiiiiEEENS1_10collective13CollectiveMmaINS1_34MainloopSm90TmaGmmaWarpSpecializedILi3ENS5_IJNS4_1CILi2EEENSA_ILi1EEESC_EEENS1_35KernelTmaWarpSpecializedCooperativeEEENS5_IJNSA_ILi128EEESG_NSA_ILi64EEEEEENS_10tfloat32_tENS5_IJlSC_lEEESJ_SK_NS4_8TiledMMAINS4_8MMA_AtomIJNS4_4SM904GMMA30MMA_64x128x8_F32TF32TF32_SS_TNILNSO_7ScaleInE1ELSQ_1EEEEEENS4_6LayoutISD_NS5_IJSC_NSA_ILi0EEESU_EEEEENS5_IJNS4_10UnderscoreESX_SX_EEEEENS4_13SM90_TMA_LOADENS4_14ComposedLayoutINS4_7SwizzleILi3ELi4ELi3EEENS4_18smem_ptr_flag_bitsILi32EEENST_INS5_IJNSA_ILi8EEENSA_ILi32EEEEEENS5_IJS17_SC_EEEEEEEvNS4_8identityENS4_23SM90_TMA_LOAD_MULTICASTES1B_vS1C_EENS_8epilogue10collective6detail29Sm90TmaWarpSpecializedAdapterINS1G_15DefaultEpilogueISJ_SK_SK_NS1F_6thread17LinearCombinationISJ_Li1EffLNS1K_9ScaleType4KindE0ELNS_15FloatRoundStyleE2ESJ_EENS1_15EpilogueDefaultEEEEEvvEEEEvNT_6ParamsE,@function
        .size           _ZN7cutlass13device_kernelINS_4gemm6kernel13GemmUniversalIN4cute5tupleIJiiiiEEENS1_10collective13CollectiveMmaINS1_34MainloopSm90TmaGmmaWarpSpecializedILi3ENS5_IJNS4_1CILi2EEENSA_ILi1EEESC_EEENS1_35KernelTmaWarpSpecializedCooperativeEEENS5_IJNSA_ILi128EEESG_NSA_ILi64EEEEEENS_10tfloat32_tENS5_IJlSC_lEEESJ_SK_NS4_8TiledMMAINS4_8MMA_AtomIJNS4_4SM904GMMA30MMA_64x128x8_F32TF32TF32_SS_TNILNSO_7ScaleInE1ELSQ_1EEEEEENS4_6LayoutISD_NS5_IJSC_NSA_ILi0EEESU_EEEEENS5_IJNS4_10UnderscoreESX_SX_EEEEENS4_13SM90_TMA_LOADENS4_14ComposedLayoutINS4_7SwizzleILi3ELi4ELi3EEENS4_18smem_ptr_flag_bitsILi32EEENST_INS5_IJNSA_ILi8EEENSA_ILi32EEEEEENS5_IJS17_SC_EEEEEEEvNS4_8identityENS4_23SM90_TMA_LOAD_MULTICASTES1B_vS1C_EENS_8epilogue10collective6detail29Sm90TmaWarpSpecializedAdapterINS1G_15DefaultEpilogueISJ_SK_SK_NS1F_6thread17LinearCombinationISJ_Li1EffLNS1K_9ScaleType4KindE0ELNS_15FloatRoundStyleE2ESJ_EENS1_15EpilogueDefaultEEEEEvvEEEEvNT_6ParamsE,(.L_x_195 - _ZN7cutlass13device_kernelINS_4gemm6kernel13GemmUniversalIN4cute5tupleIJiiiiEEENS1_10collective13CollectiveMmaINS1_34MainloopSm90TmaGmmaWarpSpecializedILi3ENS5_IJNS4_1CILi2EEENSA_ILi1EEESC_EEENS1_35KernelTmaWarpSpecializedCooperativeEEENS5_IJNSA_ILi128EEESG_NSA_ILi64EEEEEENS_10tfloat32_tENS5_IJlSC_lEEESJ_SK_NS4_8TiledMMAINS4_8MMA_AtomIJNS4_4SM904GMMA30MMA_64x128x8_F32TF32TF32_SS_TNILNSO_7ScaleInE1ELSQ_1EEEEEENS4_6LayoutISD_NS5_IJSC_NSA_ILi0EEESU_EEEEENS5_IJNS4_10UnderscoreESX_SX_EEEEENS4_13SM90_TMA_LOADENS4_14ComposedLayoutINS4_7SwizzleILi3ELi4ELi3EEENS4_18smem_ptr_flag_bitsILi32EEENST_INS5_IJNSA_ILi8EEENSA_ILi32EEEEEENS5_IJS17_SC_EEEEEEEvNS4_8identityENS4_23SM90_TMA_LOAD_MULTICASTES1B_vS1C_EENS_8epilogue10collective6detail29Sm90TmaWarpSpecializedAdapterINS1G_15DefaultEpilogueISJ_SK_SK_NS1F_6thread17LinearCombinationISJ_Li1EffLNS1K_9ScaleType4KindE0ELNS_15FloatRoundStyleE2ESJ_EENS1_15EpilogueDefaultEEEEEvvEEEEvNT_6ParamsE)
        .other          _ZN7cutlass13device_kernelINS_4gemm6kernel13GemmUniversalIN4cute5tupleIJiiiiEEENS1_10collective13CollectiveMmaINS1_34MainloopSm90TmaGmmaWarpSpecializedILi3ENS5_IJNS4_1CILi2EEENSA_ILi1EEESC_EEENS1_35KernelTmaWarpSpecializedCooperativeEEENS5_IJNSA_ILi128EEESG_NSA_ILi64EEEEEENS_10tfloat32_tENS5_IJlSC_lEEESJ_SK_NS4_8TiledMMAINS4_8MMA_AtomIJNS4_4SM904GMMA30MMA_64x128x8_F32TF32TF32_SS_TNILNSO_7ScaleInE1ELSQ_1EEEEEENS4_6LayoutISD_NS5_IJSC_NSA_ILi0EEESU_EEEEENS5_IJNS4_10UnderscoreESX_SX_EEEEENS4_13SM90_TMA_LOADENS4_14ComposedLayoutINS4_7SwizzleILi3ELi4ELi3EEENS4_18smem_ptr_flag_bitsILi32EEENST_INS5_IJNSA_ILi8EEENSA_ILi32EEEEEENS5_IJS17_SC_EEEEEEEvNS4_8identityENS4_23SM90_TMA_LOAD_MULTICASTES1B_vS1C_EENS_8epilogue10collective6detail29Sm90TmaWarpSpecializedAdapterINS1G_15DefaultEpilogueISJ_SK_SK_NS1F_6thread17LinearCombinationISJ_Li1EffLNS1K_9ScaleType4KindE0ELNS_15FloatRoundStyleE2ESJ_EENS1_15EpilogueDefaultEEEEEvvEEEEvNT_6ParamsE,@"STO_CUDA_ENTRY STV_DEFAULT"
_ZN7cutlass13device_kernelINS_4gemm6kernel13GemmUniversalIN4cute5tupleIJiiiiEEENS1_10collective13CollectiveMmaINS1_34MainloopSm90TmaGmmaWarpSpecializedILi3ENS5_IJNS4_1CILi2EEENSA_ILi1EEESC_EEENS1_35KernelTmaWarpSpecializedCooperativeEEENS5_IJNSA_ILi128EEESG_NSA_ILi64EEEEEENS_10tfloat32_tENS5_IJlSC_lEEESJ_SK_NS4_8TiledMMAINS4_8MMA_AtomIJNS4_4SM904GMMA30MMA_64x128x8_F32TF32TF32_SS_TNILNSO_7ScaleInE1ELSQ_1EEEEEENS4_6LayoutISD_NS5_IJSC_NSA_ILi0EEESU_EEEEENS5_IJNS4_10UnderscoreESX_SX_EEEEENS4_13SM90_TMA_LOADENS4_14ComposedLayoutINS4_7SwizzleILi3ELi4ELi3EEENS4_18smem_ptr_flag_bitsILi32EEENST_INS5_IJNSA_ILi8EEENSA_ILi32EEEEEENS5_IJS17_SC_EEEEEEEvNS4_8identityENS4_23SM90_TMA_LOAD_MULTICASTES1B_vS1C_EENS_8epilogue10collective6detail29Sm90TmaWarpSpecializedAdapterINS1G_15DefaultEpilogueISJ_SK_SK_NS1F_6thread17LinearCombinationISJ_Li1EffLNS1K_9ScaleType4KindE0ELNS_15FloatRoundStyleE2ESJ_EENS1_15EpilogueDefaultEEEEEvvEEEEvNT_6ParamsE:
[----:B------:R-:W0:Y:S01]  /*0000*/  LDC R1, c[0x0][0x28] ;  /* 0x00000a00ff017b82 */ /* 0x000e220000000800 */
[----:B------:R-:W1:Y:S01]  /*0010*/  S2R R95, SR_TID.X ;  /* 0x00000000005f7919 */ /* 0x000e620000002100 */
[----:B------:R-:W-:Y:S01]  /*0020*/  ELECT P0, URZ, PT ;  /* 0x00000000003f782f */ /* 0x000fe20003800000 */
[----:B------:R-:W-:Y:S01]  /*0030*/  BSSY B0, `(.L_x_0) ;  /* 0x000000f000007945 */ /* 0x000fe20003800000 */
[--C-:B-1----:R-:W-:Y:S02]  /*0040*/  SHF.R.U32.HI R0, RZ, 0x5, R95.reuse ;  /* 0x00000005ff007819 */ /* 0x102fe4000001165f */
[----:B------:R-:W-:-:S03]  /*0050*/  SHF.R.U32.HI R7, RZ, 0x7, R95 ;  /* 0x00000007ff077819 */ /* 0x000fc6000001165f */
[----:B------:R-:W1:Y:S04]  /*0060*/  SHFL.IDX PT, R3, R0, RZ, 0x1f ;  /* 0x00001fff00037589 */ /* 0x000e6800000e0000 */
[----:B------:R2:W3:Y:S01]  /*0070*/  SHFL.IDX PT, R2, R7, RZ, 0x1f ;  /* 0x00001fff07027589 */ /* 0x0004e200000e0000 */
[----:B-1----:R-:W-:-:S13]  /*0080*/  ISETP.NE.OR P0, PT, R3, RZ, !P0 ;  /* 0x000000ff0300720c */ /* 0x002fda0004705670 */
[----:B0-23--:R-:W-:Y:S05]  /*0090*/  @P0 BRA `(.L_x_1) ;  /* 0x0000000000200947 */ /* 0x00dfea0003800000 */
[----:B------:R-:W-:Y:S02]  /*00a0*/  ULDC.64 UR4, c[0x0][0x198] ;  /* 0x0000660000047ab9 */ /* 0x000fe40000000a00 */
[----:B------:R-:W-:Y:S02]  /*00b0*/  UIADD3 UR6, UP0, UR4, 0xf0, URZ ;  /* 0x000000f004067890 */ /* 0x000fe4000ff1e03f */
[----:B------:R-:W-:Y:S02]  /*00c0*/  UIADD3 UR4, UP1, UR4, 0x1f0, URZ ;  /* 0x000001f004047890 */ /* 0x000fe4000ff3e03f */
[----:B------:R-:W-:Y:S02]  /*00d0*/  UIADD3.X UR7, URZ, UR5, URZ, UP0, !UPT ;  /* 0x000000053f077290 */ /* 0x000fe400087fe43f */
[----:B------:R-:W-:-:S07]  /*00e0*/  UIADD3.X UR5, URZ, UR5, URZ, UP1, !UPT ;  /* 0x000000053f057290 */ /* 0x000fce0008ffe43f */
[----:B------:R0:W-:Y:S02]  /*00f0*/  UTMACCTL.PF [UR6] ;  /* 0x00000000060079b9 */ /* 0x0001e40008040000 */
[----:B------:R0:W-:Y:S02]  /*0100*/  UTMACCTL.PF [UR4] ;  /* 0x00000000040079b9 */ /* 0x0001e40008040000 */
[----:B0-----:R-:W-:Y:S01]  /*0110*/  NOP ;  /* 0x0000000000007918 */ /* 0x001fe20000000000 */
.L_x_1:
[----:B------:R-:W-:Y:S05]  /*0120*/  BSYNC B0 ;  /* 0x0000000000007941 */ /* 0x000fea0003800000 */
.L_x_0:
[----:B------:R-:W0:Y:S02]  /*0130*/  SHFL.IDX PT, R5, R0, RZ, 0x1f ;  /* 0x00001fff00057589 */ /* 0x000e2400000e0000 */
[----:B0-----:R-:W-:-:S13]  /*0140*/  ISETP.NE.AND P0, PT, R5, RZ, PT ;  /* 0x000000ff0500720c */ /* 0x001fda0003f05270 */
[----:B------:R-:W-:Y:S05]  /*0150*/  @P0 BRA `(.L_x_2) ;  /* 0x0000000000500947 */ /* 0x000fea0003800000 */
[----:B------:R-:W0:Y:S01]  /*0160*/  S2UR UR8, SR_CgaCtaId ;  /* 0x00000000000879c3 */ /* 0x000e220000008800 */
[----:B------:R-:W-:Y:S01]  /*0170*/  UMOV UR4, 0x400 ;  /* 0x0000040000047882 */ /* 0x000fe20000000000 */
[----:B------:R-:W-:Y:S01]  /*0180*/  UMOV UR5, 0x1 ;  /* 0x0000000100057882 */ /* 0x000fe20000000000 */
[----:B------:R-:W-:Y:S01]  /*0190*/  UMOV UR6, 0x4 ;  /* 0x0000000400067882 */ /* 0x000fe20000000000 */
[----:B------:R-:W-:Y:S01]  /*01a0*/  ELECT P0, URZ, PT ;  /* 0x00000000003f782f */ /* 0x000fe20003800000 */
[----:B------:R-:W-:-:S04]  /*01b0*/  UIADD3 UR6, -UR6, 0x100000, URZ ;  /* 0x0010000006067890 */ /* 0x000fc8000fffe13f */
[----:B------:R-:W-:Y:S02]  /*01c0*/  USHF.L.U32 UR7, UR6, 0xb, URZ ;  /* 0x0000000b06077899 */ /* 0x000fe4000800063f */
[----:B------:R-:W-:Y:S02]  /*01d0*/  USHF.L.U32 UR6, UR6, 0x1, URZ ;  /* 0x0000000106067899 */ /* 0x000fe4000800063f */
[----:B0-----:R-:W-:Y:S02]  /*01e0*/  ULEA UR8, UR8, UR4, 0x18 ;  /* 0x0000000408087291 */ /* 0x001fe4000f8ec03f */
[----:B------:R-:W-:-:S04]  /*01f0*/  UIADD3 UR4, -UR5, 0x100000, URZ ;  /* 0x0010000005047890 */ /* 0x000fc8000fffe13f */
[----:B------:R-:W-:Y:S02]  /*0200*/  USHF.L.U32 UR5, UR4, 0xb, URZ ;  /* 0x0000000b04057899 */ /* 0x000fe4000800063f */
[----:B------:R-:W-:Y:S01]  /*0210*/  USHF.L.U32 UR4, UR4, 0x1, URZ ;  /* 0x0000000104047899 */ /* 0x000fe2000800063f */
[----:B------:R-:W0:Y:S11]  /*0220*/  FENCE.VIEW.ASYNC.S ;  /* 0x00000000000073c6 */ /* 0x000e360000000000 */
[----:B0-----:R0:W1:Y:S01]  /*0230*/  SYNCS.EXCH.64 URZ, [UR8], UR4 ;  /* 0x00000004083f75b2 */ /* 0x0010620008000100 */
[----:B------:R0:W2:Y:S01]  /*0240*/  SYNCS.EXCH.64 URZ, [UR8+0x18], UR6 ;  /* 0x00001806083f75b2 */ /* 0x0000a20008000100 */
[----:B------:R0:W3:Y:S01]  /*0250*/  SYNCS.EXCH.64 URZ, [UR8+0x8], UR4 ;  /* 0x00000804083f75b2 */ /* 0x0000e20008000100 */
[----:B------:R0:W4:Y:S01]  /*0260*/  SYNCS.EXCH.64 URZ, [UR8+0x20], UR6 ;  /* 0x00002006083f75b2 */ /* 0x0001220008000100 */
[----:B------:R0:W0:Y:S01]  /*0270*/  SYNCS.EXCH.64 URZ, [UR8+0x10], UR4 ;  /* 0x00001004083f75b2 */ /* 0x0000220008000100 */
[----:B------:R0:W0:Y:S01]  /*0280*/  SYNCS.EXCH.64 URZ, [UR8+0x28], UR6 ;  /* 0x00002806083f75b2 */ /* 0x0000220008000100 */
[----:B------:R-:W-:Y:S01]  /*0290*/  NOP ;  /* 0x0000000000007918 */ /* 0x000fe20000000000 */
.L_x_2:
[----:B------:R-:W-:Y:S01]  /*02a0*/  SHF.R.S32.HI R4, RZ, 0x1f, R95 ;  /* 0x0000001fff047819 */ /* 0x000fe2000001145f */
[----:B------:R-:W5:Y:S01]  /*02b0*/  SHFL.IDX PT, R0, R0, RZ, 0x1f ;  /* 0x00001fff00007589 */ /* 0x000f6200000e0000 */
[----:B0-----:R-:W0:Y:S01]  /*02c0*/  S2UR UR8, SR_CTAID.X ;  /* 0x00000000000879c3 */ /* 0x001e220000002500 */
[----:B------:R-:W-:Y:S02]  /*02d0*/  ELECT P0, URZ, PT ;  /* 0x00000000003f782f */ /* 0x000fe40003800000 */
[----:B------:R-:W-:Y:S01]  /*02e0*/  LEA.HI R4, R4, R95, RZ, 0x7 ;  /* 0x0000005f04047211 */ /* 0x000fe200078f38ff */
[----:B------:R-:W-:Y:S01]  /*02f0*/  ULDC UR4, c[0x0][0x150] ;  /* 0x0000540000047ab9 */ /* 0x000fe20000000800 */
[----:B------:R-:W-:Y:S01]  /*0300*/  SHF.R.S32.HI R6, RZ, 0x1f, R5 ;  /* 0x0000001fff067819 */ /* 0x000fe20000011405 */
[----:B------:R-:W-:Y:S01]  /*0310*/  NOP ;  /* 0x0000000000007918 */ /* 0x000fe20000000000 */
[----:B------:R-:W-:Y:S01]  /*0320*/  LOP3.LUT R4, R4, 0xffffff80, RZ, 0xc0, !PT ;  /* 0xffffff8004047812 */ /* 0x000fe200078ec0ff */
[----:B------:R-:W-:Y:S01]  /*0330*/  NOP ;  /* 0x0000000000007918 */ /* 0x000fe20000000000 */
[----:B------:R-:W-:Y:S01]  /*0340*/  LEA.HI R6, R6, R5, RZ, 0x2 ;  /* 0x0000000506067211 */ /* 0x000fe200078f10ff */
[----:B------:R-:W1:Y:S01]  /*0350*/  LDC R11, c[0x0][0x144] ;  /* 0x00005100ff0b7b82 */ /* 0x000e620000000800 */
[----:B------:R-:W-:Y:S01]  /*0360*/  IMAD.MOV.U32 R22, RZ, RZ, 0x1 ;  /* 0x00000001ff167424 */ /* 0x000fe200078e00ff */
[----:B------:R-:W-:Y:S01]  /*0370*/  ISETP.NE.AND P3, PT, R2, RZ, PT ;  /* 0x000000ff0200720c */ /* 0x000fe20003f65270 */
[----:B------:R-:W-:Y:S01]  /*0380*/  IMAD.IADD R8, R95, 0x1, -R4 ;  /* 0x000000015f087824 */ /* 0x000fe200078e0a04 */
[----:B------:R-:W-:Y:S01]  /*0390*/  LOP3.LUT R6, R6, 0x3ffffffc, RZ, 0xc0, !PT ;  /* 0x3ffffffc06067812 */ /* 0x000fe200078ec0ff */
[----:B------:R-:W2:Y:S03]  /*03a0*/  S2R R4, SR_CTAID.Y ;  /* 0x0000000000047919 */ /* 0x000ea60000002600 */
[----:B------:R-:W-:Y:S01]  /*03b0*/  SHF.R.S32.HI R9, RZ, 0x1f, R8 ;  /* 0x0000001fff097819 */ /* 0x000fe20000011408 */
[----:B------:R-:W-:Y:S01]  /*03c0*/  IMAD.IADD R6, R5, 0x1, -R6 ;  /* 0x0000000105067824 */ /* 0x000fe200078e0a06 */
[----:B------:R-:W3:Y:S02]  /*03d0*/  LDC R13, c[0x0][0x140] ;  /* 0x00005000ff0d7b82 */ /* 0x000ee40000000800 */
[----:B------:R-:W-:-:S02]  /*03e0*/  LEA.HI R9, R9, R8, RZ, 0x3 ;  /* 0x0000000809097211 */ /* 0x000fc400078f18ff */
[----:B-----5:R-:W-:Y:S02]  /*03f0*/  ISETP.NE.OR P0, PT, R0, RZ, !P0 ;  /* 0x000000ff0000720c */ /* 0x020fe40004705670 */
[--C-:B------:R-:W-:Y:S02]  /*0400*/  SHF.R.S32.HI R0, RZ, 0x3, R9.reuse ;  /* 0x00000003ff007819 */ /* 0x100fe40000011409 */
[----:B0-----:R-:W-:Y:S02]  /*0410*/  I2FP.F32.U32 R10, UR8 ;  /* 0x00000008000a7c45 */ /* 0x001fe40008201000 */
[----:B------:R-:W-:-:S03]  /*0420*/  SHF.R.S32.HI R9, RZ, 0x1f, R9 ;  /* 0x0000001fff097819 */ /* 0x000fc60000011409 */
[----:B------:R-:W-:Y:S01]  /*0430*/  FMUL R10, R10, UR4 ;  /* 0x000000040a0a7c20 */ /* 0x000fe20008400000 */
[----:B------:R-:W-:Y:S01]  /*0440*/  LEA.HI R9, R9, R0, RZ, 0x2 ;  /* 0x0000000009097211 */ /* 0x000fe200078f10ff */
[----:B------:R-:W-:Y:S02]  /*0450*/  ULDC UR4, c[0x0][0x154] ;  /* 0x0000550000047ab9 */ /* 0x000fe40000000800 */
[----:B------:R-:W-:Y:S01]  /*0460*/  VOTEU.ALL UP0, P0 ;  /* 0x00000000003f7886 */ /* 0x000fe20000000000 */
[----:B------:R-:W-:Y:S01]  /*0470*/  LOP3.LUT R9, R9, 0xfffffffc, RZ, 0xc0, !PT ;  /* 0xfffffffc09097812 */ /* 0x000fe200078ec0ff */
[----:B------:R-:W0:Y:S01]  /*0480*/  F2I.U32.TRUNC.NTZ R10, R10 ;  /* 0x0000000a000a7305 */ /* 0x000e22000020f000 */
[----:B------:R-:W-:Y:S02]  /*0490*/  VOTEU.ALL UP1, P0 ;  /* 0x00000000003f7886 */ /* 0x000fe40000020000 */
[----:B------:R-:W5:Y:S01]  /*04a0*/  @!UP0 S2UR UR7, SR_CgaCtaId ;  /* 0x00000000000789c3 */ /* 0x000f620000008800 */
[----:B------:R-:W-:Y:S01]  /*04b0*/  IMAD.IADD R9, R0, 0x1, -R9 ;  /* 0x0000000100097824 */ /* 0x000fe200078e0a09 */
[----:B------:R-:W-:Y:S01]  /*04c0*/  SHF.R.S32.HI R0, RZ, 0x1f, R3 ;  /* 0x0000001fff007819 */ /* 0x000fe20000011403 */
[----:B------:R-:W-:Y:S01]  /*04d0*/  @!UP0 UMOV UR6, 0x400 ;  /* 0x0000040000068882 */ /* 0x000fe20000000000 */
[----:B---3--:R-:W-:Y:S01]  /*04e0*/  ISETP.EQ.U32.AND P2, PT, R13, 0x1, PT ;  /* 0x000000010d00780c */ /* 0x008fe20003f42070 */
[----:B------:R-:W-:Y:S01]  /*04f0*/  IMAD R19, R6, 0x4, R9 ;  /* 0x0000000406137824 */ /* 0x000fe200078e0209 */
[----:B--2---:R-:W-:-:S02]  /*0500*/  I2FP.F32.U32 R12, R4 ;  /* 0x00000004000c7245 */ /* 0x004fc40000201000 */
[----:B------:R-:W2:Y:S01]  /*0510*/  LDC R9, c[0x0][0x148] ;  /* 0x00005200ff097b82 */ /* 0x000ea20000000800 */
[----:B------:R-:W-:Y:S02]  /*0520*/  LEA.HI R0, R0, R3, RZ, 0x2 ;  /* 0x0000000300007211 */ /* 0x000fe400078f10ff */
[----:B------:R-:W-:Y:S01]  /*0530*/  LEA.HI R6, R19, R19, RZ, 0x1 ;  /* 0x0000001313067211 */ /* 0x000fe200078f08ff */
[----:B0-----:R-:W-:Y:S02]  /*0540*/  IMAD.MOV R14, RZ, RZ, -R10 ;  /* 0x000000ffff0e7224 */ /* 0x001fe400078e0a0a */
[----:B------:R-:W-:Y:S01]  /*0550*/  FMUL R12, R12, UR4 ;  /* 0x000000040c0c7c20 */ /* 0x000fe20008400000 */
[----:B------:R-:W-:Y:S01]  /*0560*/  LOP3.LUT R0, R0, 0xfffffffc, RZ, 0xc0, !PT ;  /* 0xfffffffc00007812 */ /* 0x000fe200078ec0ff */
[----:B------:R-:W-:Y:S01]  /*0570*/  UMOV UR4, 0x20 ;  /* 0x0000002000047882 */ /* 0x000fe20000000000 */
[----:B------:R-:W-:Y:S01]  /*0580*/  LOP3.LUT R10, R6, 0xfffffffe, RZ, 0xc0, !PT ;  /* 0xfffffffe060a7812 */ /* 0x000fe200078ec0ff */
[----:B-1----:R-:W-:Y:S01]  /*0590*/  IMAD R6, R11, R14, UR8 ;  /* 0x000000080b067e24 */ /* 0x002fe2000f8e020e */
[----:B------:R-:W-:-:S04]  /*05a0*/  @!UP0 UIADD3 UR4, -UR4, 0x100000, URZ ;  /* 0x0010000004048890 */ /* 0x000fc8000fffe13f */
[----:B------:R-:W-:Y:S02]  /*05b0*/  @!UP0 USHF.L.U32 UR5, UR4, 0xb, URZ ;  /* 0x0000000b04058899 */ /* 0x000fe4000800063f */
[----:B------:R-:W-:Y:S01]  /*05c0*/  @!UP0 USHF.L.U32 UR4, UR4, 0x1, URZ ;  /* 0x0000000104048899 */ /* 0x000fe2000800063f */
[----:B------:R-:W0:Y:S01]  /*05d0*/  F2I.U32.TRUNC.NTZ R12, R12 ;  /* 0x0000000c000c7305 */ /* 0x000e22000020f000 */
[----:B------:R-:W-:Y:S02]  /*05e0*/  IMAD.IADD R3, R3, 0x1, -R0 ;  /* 0x0000000103037824 */ /* 0x000fe400078e0a00 */
[C---:B------:R-:W-:Y:S02]  /*05f0*/  IMAD.IADD R11, R19.reuse, 0x1, -R10 ;  /* 0x00000001130b7824 */ /* 0x040fe400078e0a0a */
[----:B------:R-:W-:Y:S01]  /*0600*/  IMAD.SHL.U32 R10, R19, 0x4, RZ ;  /* 0x00000004130a7824 */ /* 0x000fe200078e00ff */
[----:B-----5:R-:W-:Y:S01]  /*0610*/  @!UP0 ULEA UR6, UR7, UR6, 0x18 ;  /* 0x0000000607068291 */ /* 0x020fe2000f8ec03f */
[----:B------:R-:W-:Y:S01]  /*0620*/  ISETP.NE.AND P1, PT, R3, 0x3, PT ;  /* 0x000000030300780c */ /* 0x000fe20003f25270 */
[----:B------:R-:W-:Y:S01]  /*0630*/  VOTEU.ALL UP0, P0 ;  /* 0x00000000003f7886 */ /* 0x000fe20000000000 */
[----:B------:R-:W-:-:S02]  /*0640*/  ISETP.NE.AND P4, PT, R11, R6, PT ;  /* 0x000000060b00720c */ /* 0x000fc40003f85270 */
[----:B------:R-:W-:Y:S02]  /*0650*/  LOP3.LUT R19, R19, 0xc, R10, 0x78, !PT ;  /* 0x0000000c13137812 */ /* 0x000fe400078e780a */
[----:B------:R-:W-:Y:S01]  /*0660*/  LOP3.LUT P0, RZ, R8, 0x7, RZ, 0xc0, !PT ;  /* 0x0000000708ff7812 */ /* 0x000fe2000780c0ff */
[C---:B------:R-:W-:Y:S01]  /*0670*/  VIADD R8, R2.reuse, 0xffffffff ;  /* 0xffffffff02087836 */ /* 0x040fe20000000000 */
[----:B------:R-:W-:Y:S01]  /*0680*/  ISETP.EQ.OR P1, PT, R3, RZ, !P1 ;  /* 0x000000ff0300720c */ /* 0x000fe20004f22670 */
[----:B0-----:R-:W-:Y:S01]  /*0690*/  IMAD.MOV R23, RZ, RZ, -R12 ;  /* 0x000000ffff177224 */ /* 0x001fe200078e0a0c */
[----:B------:R-:W-:Y:S01]  /*06a0*/  ISETP.LT.U32.AND P0, PT, R19, 0x2, !P0 ;  /* 0x000000021300780c */ /* 0x000fe20004701070 */
[----:B------:R-:W0:Y:S02]  /*06b0*/  FENCE.VIEW.ASYNC.S ;  /* 0x00000000000073c6 */ /* 0x000e240000000000 */
[----:B0-----:R0:W1:Y:S01]  /*06c0*/  @!UP0 SYNCS.EXCH.64 URZ, [UR6+0x40], UR4 ;  /* 0x00004004063f85b2 */ /* 0x0010620008000100 */
[----:B------:R-:W-:Y:S01]  /*06d0*/  ISETP.EQ.AND P1, PT, R2, RZ, P1 ;  /* 0x000000ff0200720c */ /* 0x000fe20000f22270 */
[----:B--2---:R-:W-:Y:S01]  /*06e0*/  IMAD R11, R9, R23, R4 ;  /* 0x00000017090b7224 */ /* 0x004fe200078e0204 */
[----:B------:R-:W-:-:S02]  /*06f0*/  ISETP.GE.U32.AND P6, PT, R8, 0x2, PT ;  /* 0x000000020800780c */ /* 0x000fc40003fc6070 */
[----:B------:R-:W-:Y:S02]  /*0700*/  @P4 LEA.HI R0, R19, R19, RZ, 0x1 ;  /* 0x0000001313004211 */ /* 0x000fe400078f08ff */
[----:B------:R-:W-:Y:S02]  /*0710*/  SEL R18, RZ, 0x1, !P1 ;  /* 0x00000001ff127807 */ /* 0x000fe40004800000 */
[----:B------:R-:W-:Y:S02]  /*0720*/  @P4 SHF.R.S32.HI R0, RZ, 0x1, R0 ;  /* 0x00000001ff004819 */ /* 0x000fe40000011400 */
[----:B------:R-:W-:Y:S02]  /*0730*/  SEL R18, R18, 0x2, P6 ;  /* 0x0000000212127807 */ /* 0x000fe40003000000 */
[----:B------:R-:W-:Y:S02]  /*0740*/  @P4 ISETP.NE.AND P5, PT, R0, R11, PT ;  /* 0x0000000b0000420c */ /* 0x000fe40003fa5270 */
[----:B------:R-:W-:Y:S01]  /*0750*/  SEL R11, RZ, 0x1, !P0 ;  /* 0x00000001ff0b7807 */ /* 0x000fe20004000000 */
[----:B------:R0:W2:Y:S01]  /*0760*/  @!UP1 SYNCS.EXCH.64 URZ, [UR6+0x48], UR4 ;  /* 0x00004804063f95b2 */ /* 0x0000a20008000100 */
[----:B------:R-:W-:Y:S01]  /*0770*/  @P4 SEL R22, RZ, 0x1, P5 ;  /* 0x00000001ff164807 */ /* 0x000fe20002800000 */
[----:B------:R-:W-:Y:S01]  /*0780*/  NOP ;  /* 0x0000000000007918 */ /* 0x000fe20000000000 */
[----:B------:R-:W-:-:S02]  /*0790*/  LOP3.LUT R0, R95, 0x7f, RZ, 0xc0, !PT ;  /* 0x0000007f5f007812 */ /* 0x000fc400078ec0ff */
[----:B------:R-:W-:Y:S01]  /*07a0*/  LOP3.LUT R22, R22, R11, RZ, 0xc0, !PT ;  /* 0x0000000b16167212 */ /* 0x000fe200078ec0ff */
[----:B01----:R-:W-:Y:S06]  /*07b0*/  @!P2 BRA `(.L_x_3) ;  /* 0x000000000008a947 */ /* 0x003fec0003800000 */
[----:B--2-4-:R-:W-:Y:S01]  /*07c0*/  UCGABAR_ARV ;  /* 0x00000000000079c7 */ /* 0x014fe20008000000 */
[----:B------:R-:W-:Y:S05]  /*07d0*/  BRA `(.L_x_4) ;  /* 0x0000000000047947 */ /* 0x000fea0003800000 */
.L_x_3:
[----:B--2-4-:R-:W-:Y:S01]  /*07e0*/  NOP ;  /* 0x0000000000007918 */ /* 0x014fe20000000000 */
.L_x_4:
[----:B------:R-:W0:Y:S01]  /*07f0*/  LDC R2, c[0x0][0x65c] ;  /* 0x00019700ff027b82 */ /* 0x000e220000000800 */
[----:B------:R-:W-:Y:S02]  /*0800*/  IMAD.U32 R10, RZ, RZ, UR8 ;  /* 0x00000008ff0a7e24 */ /* 0x000fe4000f8e00ff */
[----:B------:R-:W-:Y:S01]  /*0810*/  IMAD.MOV.U32 R11, RZ, RZ, RZ ;  /* 0x000000ffff0b7224 */ /* 0x000fe200078e00ff */
[----:B0-----:R-:W-:-:S04]  /*0820*/  ISETP.NE.AND P1, PT, R2, 0x1, PT ;  /* 0x000000010200780c */ /* 0x001fc80003f25270 */
[----:B------:R-:W-:-:S09]  /*0830*/  P2R R5, PR, RZ, 0x2 ;  /* 0x00000002ff057803 */ /* 0x000fd20000000000 */
[----:B------:R-:W0:Y:S01]  /*0840*/  @P1 LDC R17, c[0x0][0x10] ;  /* 0x00000400ff111b82 */ /* 0x000e220000000800 */
[----:B------:R-:W-:Y:S02]  /*0850*/  @P1 IMAD.MOV.U32 R5, RZ, RZ, RZ ;  /* 0x000000ffff051224 */ /* 0x000fe400078e00ff */
[----:B------:R-:W-:-:S05]  /*0860*/  @P1 IMAD.MOV.U32 R15, RZ, RZ, RZ ;  /* 0x000000ffff0f1224 */ /* 0x000fca00078e00ff */
[----:B------:R-:W1:Y:S01]  /*0870*/  @!P1 LDC R13, c[0x0][0xc] ;  /* 0x00000300ff0d9b82 */ /* 0x000e620000000800 */
[----:B------:R-:W-:Y:S01]  /*0880*/  ULDC UR4, c[0x0][0xc] ;  /* 0x0000030000047ab9 */ /* 0x000fe20000000800 */
[----:B------:R-:W-:Y:S01]  /*0890*/  ULDC UR5, c[0x0][0x10] ;  /* 0x0000040000057ab9 */ /* 0x000fe20000000800 */
[----:B------:R-:W-:Y:S01]  /*08a0*/  ULDC UR6, c[0x0][0x14] ;  /* 0x0000050000067ab9 */ /* 0x000fe20000000800 */
[----:B------:R-:W-:-:S04]  /*08b0*/  UIMAD.WIDE.U32 UR4, UR4, UR5, URZ ;  /* 0x00000005040472a5 */ /* 0x000fc8000f8e003f */
[----:B------:R-:W-:Y:S02]  /*08c0*/  UIMAD.WIDE.U32 UR38, UR4, UR6, URZ ;  /* 0x00000006042672a5 */ /* 0x000fe4000f8e003f */
[----:B------:R-:W-:-:S04]  /*08d0*/  UIMAD UR41, UR5, UR6, URZ ;  /* 0x00000006052972a4 */ /* 0x000fc8000f8e023f */
[----:B------:R-:W-:Y:S01]  /*08e0*/  UIADD3 UR41, UR39, UR41, URZ ;  /* 0x0000002927297290 */ /* 0x000fe2000fffe03f */
[----:B0-----:R-:W-:-:S04]  /*08f0*/  @P1 IMAD.WIDE.U32 R16, R17, UR8, R4 ;  /* 0x0000000811101c25 */ /* 0x001fc8000f8e0004 */
[----:B------:R-:W-:Y:S02]  /*0900*/  @P1 IMAD.IADD R17, R17, 0x1, R15 ;  /* 0x0000000111111824 */ /* 0x000fe400078e020f */
[----:B-1----:R-:W-:-:S04]  /*0910*/  @!P1 IMAD.WIDE.U32 R10, R4, R13, R10 ;  /* 0x0000000d040a9225 */ /* 0x002fc800078e000a */
[----:B------:R-:W-:Y:S02]  /*0920*/  @!P1 IMAD.MOV.U32 R16, RZ, RZ, R10 ;  /* 0x000000ffff109224 */ /* 0x000fe400078e000a */
[----:B------:R-:W-:Y:S01]  /*0930*/  @!P1 IMAD.MOV.U32 R17, RZ, RZ, R11 ;  /* 0x000000ffff119224 */ /* 0x000fe200078e000b */
[----:B------:R-:W-:Y:S06]  /*0940*/  @!P2 BRA `(.L_x_5) ;  /* 0x00000000000ca947 */ /* 0x000fec0003800000 */
[----:B------:R-:W-:Y:S01]  /*0950*/  UCGABAR_WAIT ;  /* 0x0000000000007dc7 */ /* 0x000fe20008000000 */
[----:B------:R-:W-:Y:S01]  /*0960*/  CCTL.IVALL ;  /* 0x00000000ff00798f */ /* 0x000fe20002000000 */
[----:B------:R-:W-:Y:S05]  /*0970*/  BRA `(.L_x_6) ;  /* 0x0000000000047947 */ /* 0x000fea0003800000 */
.L_x_5:
[----:B------:R-:W-:Y:S06]  /*0980*/  BAR.SYNC.DEFER_BLOCKING 0x0 ;  /* 0x0000000000007b1d */ /* 0x000fec0000010000 */
.L_x_6:
[----:B------:R-:W-:Y:S05]  /*0990*/  @!P3 BRA `(.L_x_7) ;  /* 0x00000060007cb947 */ /* 0x000fea0003800000 */
[----:B------:R-:W-:-:S13]  /*09a0*/  ISETP.GT.U32.AND P0, PT, R8, 0x1, PT ;  /* 0x000000010800780c */ /* 0x000fda0003f04070 */
[----:B------:R-:W-:Y:S05]  /*09b0*/  @P0 EXIT ;  /* 0x000000000000094d */ /* 0x000fea0003800000 */
[----:B------:R-:W-:Y:S01]  /*09c0*/  ULDC.64 UR4, c[0x0][0x650] ;  /* 0x0001940000047ab9 */ /* 0x000fe20000000a00 */
[----:B------:R-:W-:Y:S01]  /*09d0*/  PRMT R3, RZ, 0x7610, R3 ;  /* 0x00007610ff037816 */ /* 0x000fe20000000003 */
[----:B------:R-:W-:Y:S01]  /*09e0*/  IMAD.MOV.U32 R103, RZ, RZ, -0x1 ;  /* 0xffffffffff677424 */ /* 0x000fe200078e00ff */
[----:B------:R-:W-:Y:S01]  /*09f0*/  ISETP.GE.U32.AND P0, PT, R16, UR4, PT ;  /* 0x0000000410007c0c */ /* 0x000fe2000bf06070 */
[----:B------:R-:W-:Y:S02]  /*0a00*/  IMAD.MOV.U32 R100, RZ, RZ, -0x1 ;  /* 0xffffffffff647424 */ /* 0x000fe400078e00ff */
[----:B------:R-:W-:Y:S01]  /*0a10*/  IMAD.MOV.U32 R101, RZ, RZ, -0x1 ;  /* 0xffffffffff657424 */ /* 0x000fe200078e00ff */
[----:B------:R-:W-:-:S13]  /*0a20*/  ISETP.GE.U32.AND.EX P0, PT, R17, UR5, PT, P0 ;  /* 0x0000000511007c0c */ /* 0x000fda000bf06100 */
[----:B------:R-:W-:Y:S05]  /*0a30*/  @P0 BRA `(.L_x_8) ;  /* 0x0000000400280947 */ /* 0x000fea0003800000 */
[----:B------:R-:W0:Y:S01]  /*0a40*/  LDC.64 R24, c[0x0][0x628] ;  /* 0x00018a00ff187b82 */ /* 0x000e220000000a00 */
[----:B------:R-:W-:Y:S02]  /*0a50*/  IMAD.MOV.U32 R10, RZ, RZ, R16 ;  /* 0x000000ffff0a7224 */ /* 0x000fe400078e0010 */
[----:B------:R-:W-:-:S05]  /*0a60*/  IMAD.MOV.U32 R11, RZ, RZ, R17 ;  /* 0x000000ffff0b7224 */ /* 0x000fca00078e0011 */
[----:B------:R-:W1:Y:S08]  /*0a70*/  LDC R8, c[0x0][0x630] ;  /* 0x00018c00ff087b82 */ /* 0x000e700000000800 */
[----:B------:R-:W2:Y:S01]  /*0a80*/  LDC.64 R26, c[0x0][0x620] ;  /* 0x00018800ff1a7b82 */ /* 0x000ea20000000a00 */
[----:B0-----:R-:W-:-:S04]  /*0a90*/  ISETP.NE.U32.AND P0, PT, R24, RZ, PT ;  /* 0x000000ff1800720c */ /* 0x001fc80003f05070 */
[----:B------:R-:W-:-:S13]  /*0aa0*/  ISETP.NE.AND.EX P0, PT, R25, RZ, PT, P0 ;  /* 0x000000ff1900720c */ /* 0x000fda0003f05300 */
[----:B-12---:R-:W-:Y:S05]  /*0ab0*/  @!P0 BRA `(.L_x_9) ;  /* 0x0000000000288947 */ /* 0x006fea0003800000 */
[----:B------:R-:W0:Y:S02]  /*0ac0*/  LDC R3, c[0x0][0x634] ;  /* 0x00018d00ff037b82 */ /* 0x000e240000000800 */
[----:B0-----:R-:W-:-:S05]  /*0ad0*/  IADD3 R3, P0, R16, R3, RZ ;  /* 0x0000000310037210 */ /* 0x001fca0007f1e0ff */
[----:B------:R-:W-:-:S04]  /*0ae0*/  IMAD.X R21, RZ, RZ, R17, P0 ;  /* 0x000000ffff157224 */ /* 0x000fc800000e0611 */
[----:B------:R-:W-:-:S04]  /*0af0*/  IMAD.WIDE.U32 R10, R21, R24, RZ ;  /* 0x00000018150a7225 */ /* 0x000fc800078e00ff */
[----:B------:R-:W-:-:S04]  /*0b00*/  IMAD.WIDE.U32 R12, P0, R3, R25, R10 ;  /* 0x00000019030c7225 */ /* 0x000fc8000780000a */
[----:B------:R-:W-:-:S04]  /*0b10*/  IMAD.WIDE.U32 R10, R3, R24, RZ ;  /* 0x00000018030a7225 */ /* 0x000fc800078e00ff */
[----:B------:R-:W-:Y:S01]  /*0b20*/  IMAD.X R15, RZ, RZ, RZ, P0 ;  /* 0x000000ffff0f7224 */ /* 0x000fe200000e06ff */
[----:B------:R-:W-:Y:S01]  /*0b30*/  IADD3 RZ, P0, R11, R12, RZ ;  /* 0x0000000c0bff7210 */ /* 0x000fe20007f1e0ff */
[----:B------:R-:W-:-:S04]  /*0b40*/  IMAD.MOV.U32 R14, RZ, RZ, R13 ;  /* 0x000000ffff0e7224 */ /* 0x000fc800078e000d */
[----:B------:R-:W-:-:S08]  /*0b50*/  IMAD.WIDE.U32.X R10, R21, R25, R14, P0 ;  /* 0x00000019150a7225 */ /* 0x000fd000000e040e */
.L_x_9:
[----:B------:R-:W0:Y:S01]  /*0b60*/  LDC.64 R30, c[0x0][0x640] ;  /* 0x00019000ff1e7b82 */ /* 0x000e220000000a00 */
[-CC-:B------:R-:W-:Y:S01]  /*0b70*/  SHF.R.U64 R101, R10, R8.reuse, R11.reuse ;  /* 0x000000080a657219 */ /* 0x180fe2000000120b */
[----:B------:R-:W-:Y:S01]  /*0b80*/  IMAD R29, R9, R23, R4 ;  /* 0x00000017091d7224 */ /* 0x000fe200078e0204 */
[----:B------:R-:W-:Y:S01]  /*0b90*/  SHF.R.U32.HI R3, RZ, R8, R11 ;  /* 0x00000008ff037219 */ /* 0x000fe2000001160b */
[----:B------:R-:W-:Y:S01]  /*0ba0*/  IMAD.MOV.U32 R23, RZ, RZ, 0x1 ;  /* 0x00000001ff177424 */ /* 0x000fe200078e00ff */
[----:B------:R-:W-:-:S03]  /*0bb0*/  IADD3 R5, P0, RZ, -R101, RZ ;  /* 0x80000065ff057210 */ /* 0x000fc60007f1e0ff */
[----:B------:R-:W1:Y:S02]  /*0bc0*/  LDC R12, c[0x0][0x618] ;  /* 0x00018600ff0c7b82 */ /* 0x000e640000000800 */
[----:B------:R-:W-:Y:S02]  /*0bd0*/  IMAD.X R3, RZ, RZ, ~R3, P0 ;  /* 0x000000ffff037224 */ /* 0x000fe400000e0e03 */
[----:B------:R-:W-:-:S04]  /*0be0*/  IMAD.WIDE.U32 R10, R5, R26, R16 ;  /* 0x0000001a050a7225 */ /* 0x000fc800078e0010 */
[----:B------:R-:W2:Y:S01]  /*0bf0*/  LDC R20, c[0x0][0x608] ;  /* 0x00018200ff147b82 */ /* 0x000ea20000000800 */
[----:B------:R-:W-:Y:S02]  /*0c00*/  IMAD R8, R3, R26, RZ ;  /* 0x0000001a03087224 */ /* 0x000fe400078e02ff */
[----:B------:R-:W-:Y:S02]  /*0c10*/  IMAD.MOV.U32 R3, RZ, RZ, -0x1 ;  /* 0xffffffffff037424 */ /* 0x000fe400078e00ff */
[----:B------:R-:W-:-:S03]  /*0c20*/  IMAD R5, R5, R27, R8 ;  /* 0x0000001b05057224 */ /* 0x000fc600078e0208 */
[----:B------:R-:W3:Y:S01]  /*0c30*/  LDC R28, c[0x0][0x658] ;  /* 0x00019600ff1c7b82 */ /* 0x000ee20000000800 */
[----:B------:R-:W-:Y:S01]  /*0c40*/  IMAD.IADD R5, R11, 0x1, R5 ;  /* 0x000000010b057824 */ /* 0x000fe200078e0205 */
[----:B0-----:R-:W-:-:S04]  /*0c50*/  ISETP.NE.U32.AND P0, PT, R30, RZ, PT ;  /* 0x000000ff1e00720c */ /* 0x001fc80003f05070 */
[----:B------:R-:W-:Y:S02]  /*0c60*/  ISETP.NE.AND.EX P0, PT, R31, RZ, PT, P0 ;  /* 0x000000ff1f00720c */ /* 0x000fe40003f05300 */
[----:B------:R-:W0:Y:S01]  /*0c70*/  LDC R24, c[0x0][0x600] ;  /* 0x00018000ff187b82 */ /* 0x000e220000000800 */
[-CC-:B-1----:R-:W-:Y:S02]  /*0c80*/  SHF.R.U64 R14, R10, R12.reuse, R5.reuse ;  /* 0x0000000c0a0e7219 */ /* 0x182fe40000001205 */
[----:B------:R-:W-:-:S05]  /*0c90*/  SHF.R.U32.HI R5, RZ, R12, R5 ;  /* 0x0000000cff057219 */ /* 0x000fca0000011605 */
[----:B------:R-:W1:Y:S01]  /*0ca0*/  LDC R15, c[0x0][0x648] ;  /* 0x00019200ff0f7b82 */ /* 0x000e620000000800 */
[-CC-:B--2---:R-:W-:Y:S02]  /*0cb0*/  SHF.R.U64 R27, R14, R20.reuse, R5.reuse ;  /* 0x000000140e1b7219 */ /* 0x184fe40000001205 */
[----:B------:R-:W-:-:S05]  /*0cc0*/  SHF.R.U32.HI R5, RZ, R20, R5 ;  /* 0x00000014ff057219 */ /* 0x000fca0000011605 */
[----:B------:R-:W2:Y:S01]  /*0cd0*/  LDC R21, c[0x0][0x638] ;  /* 0x00018e00ff157b82 */ /* 0x000ea20000000800 */
[-CC-:B---3--:R-:W-:Y:S02]  /*0ce0*/  SHF.R.U64 R20, R27, R28.reuse, R5.reuse ;  /* 0x0000001c1b147219 */ /* 0x188fe40000001205 */
[-C--:B------:R-:W-:Y:S02]  /*0cf0*/  SHF.L.U32 R3, R3, R28.reuse, RZ ;  /* 0x0000001c03037219 */ /* 0x080fe400000006ff */
[----:B------:R-:W-:Y:S01]  /*0d00*/  SHF.R.U32.HI R5, RZ, R28, R5 ;  /* 0x0000001cff057219 */ /* 0x000fe20000011605 */
[----:B------:R-:W-:Y:S01]  /*0d10*/  IMAD.MOV.U32 R4, RZ, RZ, R20 ;  /* 0x000000ffff047224 */ /* 0x000fe200078e0014 */
[----:B------:R-:W-:Y:S01]  /*0d20*/  LOP3.LUT R12, RZ, R3, RZ, 0x33, !PT ;  /* 0x00000003ff0c7212 */ /* 0x000fe200078e33ff */
[----:B------:R-:W3:Y:S01]  /*0d30*/  LDC R25, c[0x0][0x610] ;  /* 0x00018400ff197b82 */ /* 0x000ee20000000800 */
[----:B------:R-:W-:Y:S05]  /*0d40*/  @!P0 BRA `(.L_x_10) ;  /* 0x0000000000288947 */ /* 0x000fea0003800000 */
[----:B------:R-:W4:Y:S02]  /*0d50*/  LDC R3, c[0x0][0x64c] ;  /* 0x00019300ff037b82 */ /* 0x000f240000000800 */
[----:B----4-:R-:W-:-:S05]  /*0d60*/  IADD3 R3, P0, R20, R3, RZ ;  /* 0x0000000314037210 */ /* 0x010fca0007f1e0ff */
        /* <DEDUP_REMOVED lines=8> */
.L_x_10:
[----:B-1----:R-:W-:Y:S01]  /*0df0*/  SHF.R.U64 R4, R4, R15, R5 ;  /* 0x0000000f04047219 */ /* 0x002fe20000001205 */
[----:B0-----:R-:W-:Y:S01]  /*0e00*/  VIADD R5, R24, 0xffffffff ;  /* 0xffffffff18057836 */ /* 0x001fe20000000000 */
[----:B------:R-:W-:Y:S02]  /*0e10*/  SHF.L.U32 R3, R23, R28, RZ ;  /* 0x0000001c17037219 */ /* 0x000fe400000006ff */
[----:B------:R-:W-:Y:S01]  /*0e20*/  LOP3.LUT R12, R27, R12, RZ, 0xc0, !PT ;  /* 0x0000000c1b0c7212 */ /* 0x000fe200078ec0ff */
[----:B------:R-:W-:Y:S01]  /*0e30*/  IMAD.MOV R8, RZ, RZ, -R4 ;  /* 0x000000ffff087224 */ /* 0x000fe200078e0a04 */
[----:B------:R-:W-:Y:S02]  /*0e40*/  SEL R6, R6, R29, !P1 ;  /* 0x0000001d06067207 */ /* 0x000fe40004800000 */
[----:B------:R-:W-:Y:S01]  /*0e50*/  LOP3.LUT R5, R14, R5, RZ, 0xc0, !PT ;  /* 0x000000050e057212 */ /* 0x000fe200078ec0ff */
[----:B------:R-:W-:Y:S02]  /*0e60*/  IMAD R9, R3, R4, R12 ;  /* 0x0000000403097224 */ /* 0x000fe400078e020c */
[----:B--2---:R-:W-:-:S02]  /*0e70*/  IMAD R3, R8, R21, R20 ;  /* 0x0000001508037224 */ /* 0x004fc400078e0214 */
[----:B---3--:R-:W-:Y:S02]  /*0e80*/  IMAD R6, R9, R25, R6 ;  /* 0x0000001909067224 */ /* 0x008fe400078e0206 */
[----:B------:R-:W-:Y:S02]  /*0e90*/  IMAD R103, R3, R24, R5 ;  /* 0x0000001803677224 */ /* 0x000fe400078e0205 */
[----:B------:R-:W-:-:S03]  /*0ea0*/  IMAD.MOV.U32 R4, RZ, RZ, 0x1 ;  /* 0x00000001ff047424 */ /* 0x000fc600078e00ff */
[----:B------:R-:W-:Y:S02]  /*0eb0*/  SEL R100, R103, R6, !P1 ;  /* 0x0000000667647207 */ /* 0x000fe40004800000 */
[----:B------:R-:W-:Y:S02]  /*0ec0*/  PRMT R3, R4, 0x7610, R3 ;  /* 0x0000761004037816 */ /* 0x000fe40000000003 */
[----:B------:R-:W-:-:S07]  /*0ed0*/  SEL R103, R6, R103, !P1 ;  /* 0x0000006706677207 */ /* 0x000fce0004800000 */
.L_x_8:
[----:B------:R-:W-:-:S08]  /*0ee0*/  NOP ;  /* 0x0000000000007918 */ /* 0x000fd00000000000 */
[----:B------:R-:W0:Y:S02]  /*0ef0*/  USETMAXREG.TRY_ALLOC.CTAPOOL UP0, 0xe8 ;  /* 0x000000e8000079c8 */ /* 0x000e240008000600 */
[----:B0-----:R-:W-:-:S13]  /*0f00*/  PLOP3.LUT P0, PT, PT, PT, UP0, 0x80, 0x0 ;  /* 0x000000000000781c */ /* 0x001fda0003f0f008 */
[----:B------:R-:W-:Y:S05]  /*0f10*/  @!P0 BRA `(.L_x_8) ;  /* 0xfffffffc00f08947 */ /* 0x000fea000383ffff */
[----:B------:R-:W-:Y:S01]  /*0f20*/  ULDC.64 UR4, c[0x0][0x598] ;  /* 0x0001660000047ab9 */ /* 0x000fe20000000a00 */
[----:B------:R-:W-:Y:S01]  /*0f30*/  ULDC.64 UR36, c[0x0][0x208] ;  /* 0x0000820000247ab9 */ /* 0x000fe20000000a00 */
[----:B------:R-:W-:-:S04]  /*0f40*/  ISETP.NE.U32.AND P0, PT, RZ, UR4, PT ;  /* 0x00000004ff007c0c */ /* 0x000fc8000bf05070 */
[----:B------:R-:W-:-:S13]  /*0f50*/  ISETP.NE.AND.EX P0, PT, RZ, UR5, PT, P0 ;  /* 0x00000005ff007c0c */ /* 0x000fda000bf05300 */
[----:B------:R-:W-:Y:S05]  /*0f60*/  @!P0 BRA `(.L_x_11) ;  /* 0x00000000001c8947 */ /* 0x000fea0003800000 */
[----:B------:R-:W0:Y:S02]  /*0f70*/  LDC.64 R4, c[0x0][0x598] ;  /* 0x00016600ff047b82 */ /* 0x000e240000000a00 */
[----:B0-----:R-:W2:Y:S02]  /*0f80*/  LDG.E.64 R4, desc[UR36][R4.64] ;  /* 0x0000002404047981 */ /* 0x001ea4000c1e1b00 */
[----:B--2---:R-:W-:-:S04]  /*0f90*/  ISETP.NE.U32.AND P0, PT, R4, RZ, PT ;  /* 0x000000ff0400720c */ /* 0x004fc80003f05070 */
[----:B------:R-:W-:-:S13]  /*0fa0*/  ISETP.NE.AND.EX P0, PT, R5, RZ, PT, P0 ;  /* 0x000000ff0500720c */ /* 0x000fda0003f05300 */
[----:B------:R-:W-:Y:S05]  /*0fb0*/  @!P0 BRA `(.L_x_11) ;  /* 0x0000000000088947 */ /* 0x000fea0003800000 */
[----:B------:R0:W5:Y:S01]  /*0fc0*/  LD.E R23, desc[UR36][R4.64] ;  /* 0x0000002404177980 */ /* 0x000162000c101900 */
[----:B------:R-:W-:Y:S05]  /*0fd0*/  BRA `(.L_x_12) ;  /* 0x0000000000247947 */ /* 0x000fea0003800000 */
.L_x_11:
[----:B------:R-:W-:Y:S02]  /*0fe0*/  ULDC.64 UR4, c[0x0][0x588] ;  /* 0x0001620000047ab9 */ /* 0x000fe40000000a00 */
[----:B------:R-:W-:-:S04]  /*0ff0*/  ISETP.NE.U32.AND P0, PT, RZ, UR4, PT ;  /* 0x00000004ff007c0c */ /* 0x000fc8000bf05070 */
[----:B------:R-:W-:-:S13]  /*1000*/  ISETP.NE.AND.EX P0, PT, RZ, UR5, PT, P0 ;  /* 0x00000005ff007c0c */ /* 0x000fda000bf05300 */
[----:B------:R-:W-:Y:S05]  /*1010*/  @!P0 BRA `(.L_x_13) ;  /* 0x00000000000c8947 */ /* 0x000fea0003800000 */
[----:B------:R-:W0:Y:S02]  /*1020*/  LDC.64 R4, c[0x0][0x588] ;  /* 0x00016200ff047b82 */ /* 0x000e240000000a00 */
[----:B0-----:R1:W5:Y:S01]  /*1030*/  LDG.E R23, desc[UR36][R4.64] ;  /* 0x0000002404177981 */ /* 0x001362000c1e1900 */
[----:B------:R-:W-:Y:S05]  /*1040*/  BRA `(.L_x_12) ;  /* 0x0000000000087947 */ /* 0x000fea0003800000 */
.L_x_13:
[----:B------:R-:W-:Y:S02]  /*1050*/  ULDC UR4, c[0x0][0x580] ;  /* 0x0001600000047ab9 */ /* 0x000fe40000000800 */
[----:B------:R-:W-:-:S07]  /*1060*/  IMAD.U32 R23, RZ, RZ, UR4 ;  /* 0x00000004ff177e24 */ /* 0x000fce000f8e00ff */
.L_x_12:
[----:B------:R-:W-:Y:S02]  /*1070*/  ULDC.64 UR4, c[0x0][0x5a0] ;  /* 0x0001680000047ab9 */ /* 0x000fe40000000a00 */
[----:B------:R-:W-:-:S04]  /*1080*/  ISETP.NE.U32.AND P0, PT, RZ, UR4, PT ;  /* 0x00000004ff007c0c */ /* 0x000fc8000bf05070 */
[----:B------:R-:W-:-:S13]  /*1090*/  ISETP.NE.AND.EX P0, PT, RZ, UR5, PT, P0 ;  /* 0x00000005ff007c0c */ /* 0x000fda000bf05300 */
[----:B------:R-:W-:Y:S05]  /*10a0*/  @!P0 BRA `(.L_x_14) ;  /* 0x00000000001c8947 */ /* 0x000fea0003800000 */
[----:B01----:R-:W0:Y:S02]  /*10b0*/  LDC.64 R4, c[0x0][0x5a0] ;  /* 0x00016800ff047b82 */ /* 0x003e240000000a00 */
[----:B0-----:R-:W2:Y:S02]  /*10c0*/  LDG.E.64 R4, desc[UR36][R4.64] ;  /* 0x0000002404047981 */ /* 0x001ea4000c1e1b00 */
[----:B--2---:R-:W-:-:S04]  /*10d0*/  ISETP.NE.U32.AND P0, PT, R4, RZ, PT ;  /* 0x000000ff0400720c */ /* 0x004fc80003f05070 */
[----:B------:R-:W-:-:S13]  /*10e0*/  ISETP.NE.AND.EX P0, PT, R5, RZ, PT, P0 ;  /* 0x000000ff0500720c */ /* 0x000fda0003f05300 */
[----:B------:R-:W-:Y:S05]  /*10f0*/  @!P0 BRA `(.L_x_14) ;  /* 0x0000000000088947 */ /* 0x000fea0003800000 */
[----:B------:R0:W5:Y:S01]  /*1100*/  LD.E R90, desc[UR36][R4.64] ;  /* 0x00000024045a7980 */ /* 0x000162000c101900 */
[----:B------:R-:W-:Y:S05]  /*1110*/  BRA `(.L_x_15) ;  /* 0x0000000000247947 */ /* 0x000fea0003800000 */
.L_x_14:
[----:B------:R-:W-:Y:S02]  /*1120*/  ULDC.64 UR4, c[0x0][0x590] ;  /* 0x0001640000047ab9 */ /* 0x000fe40000000a00 */
[----:B------:R-:W-:-:S04]  /*1130*/  ISETP.NE.U32.AND P0, PT, RZ, UR4, PT ;  /* 0x00000004ff007c0c */ /* 0x000fc8000bf05070 */
[----:B------:R-:W-:-:S13]  /*1140*/  ISETP.NE.AND.EX P0, PT, RZ, UR5, PT, P0 ;  /* 0x00000005ff007c0c */ /* 0x000fda000bf05300 */
[----:B------:R-:W-:Y:S05]  /*1150*/  @!P0 BRA `(.L_x_16) ;  /* 0x00000000000c8947 */ /* 0x000fea0003800000 */
[----:B------:R-:W2:Y:S02]  /*1160*/  LDC.64 R90, c[0x0][0x590] ;  /* 0x00016400ff5a7b82 */ /* 0x000ea40000000a00 */
[----:B--2---:R2:W5:Y:S01]  /*1170*/  LDG.E R90, desc[UR36][R90.64] ;  /* 0x000000245a5a7981 */ /* 0x004562000c1e1900 */
[----:B------:R-:W-:Y:S05]  /*1180*/  BRA `(.L_x_15) ;  /* 0x0000000000087947 */ /* 0x000fea0003800000 */
.L_x_16:
[----:B------:R-:W-:Y:S02]  /*1190*/  ULDC UR4, c[0x0][0x584] ;  /* 0x0001610000047ab9 */ /* 0x000fe40000000800 */
[----:B------:R-:W-:-:S07]  /*11a0*/  IMAD.U32 R90, RZ, RZ, UR4 ;  /* 0x00000004ff5a7e24 */ /* 0x000fce000f8e00ff */
.L_x_15:
[----:B------:R-:W-:-:S13]  /*11b0*/  LOP3.LUT P0, RZ, R3, 0xff, RZ, 0xc0, !PT ;  /* 0x000000ff03ff7812 */ /* 0x000fda000780c0ff */
[----:B------:R-:W-:Y:S05]  /*11c0*/  @!P0 EXIT ;  /* 0x000000000000894d */ /* 0x000fea0003800000 */
[----:B------:R-:W3:Y:S01]  /*11d0*/  LDC R93, c[0x0][0x658] ;  /* 0x00019600ff5d7b82 */ /* 0x000ee20000000800 */
[----:B------:R-:W-:Y:S01]  /*11e0*/  LOP3.LUT R7, R7, 0x1, RZ, 0xc0, !PT ;  /* 0x0000000107077812 */ /* 0x000fe200078ec0ff */
[----:B------:R-:W-:Y:S01]  /*11f0*/  ULDC.64 UR6, c[0x0][0x288] ;  /* 0x0000a20000067ab9 */ /* 0x000fe20000000a00 */
[----:B------:R-:W-:Y:S01]  /*1200*/  SHF.R.U32.HI R3, RZ, 0x2, R95 ;  /* 0x00000002ff037819 */ /* 0x000fe2000001165f */
[----:B------:R-:W-:Y:S01]  /*1210*/  UIADD3 UR4, UR7, 0x3f, URZ ;  /* 0x0000003f07047890 */ /* 0x000fe2000fffe03f */
[----:B------:R-:W-:Y:S01]  /*1220*/  SHF.R.U32.HI R0, RZ, 0x1, R0 ;  /* 0x00000001ff007819 */ /* 0x000fe20000011600 */
[----:B------:R-:W-:Y:S01]  /*1230*/  IMAD.SHL.U32 R88, R7, 0x40, RZ ;  /* 0x0000004007587824 */ /* 0x000fe200078e00ff */
[----:B------:R-:W-:Y:S01]  /*1240*/  LOP3.LUT R3, R3, 0x7, RZ, 0xc0, !PT ;  /* 0x0000000703037812 */ /* 0x000fe200078ec0ff */
[----:B------:R-:W4:Y:S01]  /*1250*/  LDC.64 R8, c[0x0][0x5c8] ;  /* 0x00017200ff087b82 */ /* 0x000f220000000a00 */
[----:B------:R-:W-:Y:S01]  /*1260*/  USHF.R.S32.HI UR5, URZ, 0x1f, UR4 ;  /* 0x0000001f3f057899 */ /* 0x000fe20008011404 */
[----:B------:R-:W-:Y:S01]  /*1270*/  LOP3.LUT R0, R0, 0x30, RZ, 0xc0, !PT ;  /* 0x0000003000007812 */ /* 0x000fe200078ec0ff */
[----:B------:R-:W-:Y:S01]  /*1280*/  IMAD.MOV.U32 R6, RZ, RZ, 0x1 ;  /* 0x00000001ff067424 */ /* 0x000fe200078e00ff */
[--C-:B------:R-:W-:Y:S01]  /*1290*/  LOP3.LUT R88, R88, 0x40, R3.reuse, 0xe2, !PT ;  /* 0x0000004058587812 */ /* 0x100fe200078ee203 */
[----:B------:R-:W-:Y:S01]  /*12a0*/  ULEA.HI UR5, UR5, UR4, URZ, 0x6 ;  /* 0x0000000405057291 */ /* 0x000fe2000f8f303f */
[-C--:B01----:R-:W-:Y:S01]  /*12b0*/  IADD3 R4, RZ, -R0.reuse, -R3 ;  /* 0x80000000ff047210 */ /* 0x083fe20007ffe803 */
[----:B------:R-:W-:Y:S01]  /*12c0*/  IMAD.U32 R5, RZ, RZ, UR6 ;  /* 0x00000006ff057e24 */ /* 0x000fe2000f8e00ff */
[----:B------:R-:W0:Y:S01]  /*12d0*/  LDC R97, c[0x0][0x600] ;  /* 0x00018000ff617b82 */ /* 0x000e220000000800 */
[----:B------:R-:W-:Y:S01]  /*12e0*/  LOP3.LUT R88, R88, R0, RZ, 0xfc, !PT ;  /* 0x0000000058587212 */ /* 0x000fe200078efcff */
[----:B------:R-:W-:Y:S01]  /*12f0*/  IMAD.MOV.U32 R0, RZ, RZ, -0x1 ;  /* 0xffffffffff007424 */ /* 0x000fe200078e00ff */
[----:B------:R-:W-:Y:S01]  /*1300*/  USHF.R.S32.HI UR43, URZ, 0x6, UR5 ;  /* 0x000000063f2b7899 */ /* 0x000fe20008011405 */
[----:B------:R-:W-:Y:S01]  /*1310*/  LOP3.LUT R94, R95, 0x3, RZ, 0xc0, !PT ;  /* 0x000000035f5e7812 */ /* 0x000fe200078ec0ff */
[----:B------:R-:W-:Y:S01]  /*1320*/  IMAD R4, R7, -0x40, R4 ;  /* 0xffffffc007047824 */ /* 0x000fe200078e0204 */
[C---:B------:R-:W-:Y:S01]  /*1330*/  LOP3.LUT R96, R95.reuse, 0x80, RZ, 0xc0, !PT ;  /* 0x000000805f607812 */ /* 0x040fe200078ec0ff */
[----:B------:R-:W-:Y:S01]  /*1340*/  UISETP.LT.AND UP0, UPT, UR43, 0x1, UPT ;  /* 0x000000012b00788c */ /* 0x000fe2000bf01270 */
[-C--:B---3--:R-:W-:Y:S01]  /*1350*/  SHF.L.U32 R0, R0, R93.reuse, RZ ;  /* 0x0000005d00007219 */ /* 0x088fe200000006ff */
[----:B------:R-:W-:Y:S01]  /*1360*/  ULDC UR4, c[0x0][0x284] ;  /* 0x0000a10000047ab9 */ /* 0x000fe20000000800 */
[----:B------:R-:W-:Y:S01]  /*1370*/  IMAD R94, R94, -0x2, R5 ;  /* 0xfffffffe5e5e7824 */ /* 0x000fe200078e0205 */
[----:B------:R-:W-:Y:S01]  /*1380*/  USEL UR44, UR43, 0x1, UP0 ;  /* 0x000000012b2c7887 */ /* 0x000fe20008000000 */
[----:B------:R-:W-:Y:S01]  /*1390*/  SHF.L.U32 R93, R6, R93, RZ ;  /* 0x0000005d065d7219 */ /* 0x000fe200000006ff */
[----:B------:R-:W-:Y:S01]  /*13a0*/  IMAD.SHL.U32 R95, R95, 0x2, RZ ;  /* 0x000000025f5f7824 */ /* 0x000fe200078e00ff */
[----:B------:R-:W-:Y:S01]  /*13b0*/  LOP3.LUT R102, R18, 0x1, RZ, 0xfc, !PT ;  /* 0x0000000112667812 */ /* 0x000fe200078efcff */
[----:B------:R-:W-:Y:S01]  /*13c0*/  VIADD R99, R4, UR4 ;  /* 0x0000000404637c36 */ /* 0x000fe20008000000 */
[C---:B----4-:R-:W-:Y:S01]  /*13d0*/  SHF.L.U64.HI R92, R8.reuse, 0x3, R9 ;  /* 0x00000003085c7819 */ /* 0x050fe20000010209 */
[----:B--2---:R-:W-:Y:S01]  /*13e0*/  IMAD.SHL.U32 R91, R8, 0x8, RZ ;  /* 0x00000008085b7824 */ /* 0x004fe200078e00ff */
[----:B------:R-:W-:Y:S01]  /*13f0*/  SHF.R.U32.HI R96, RZ, 0x7, R96 ;  /* 0x00000007ff607819 */ /* 0x000fe20000011660 */
[----:B------:R-:W-:Y:S01]  /*1400*/  IMAD.MOV.U32 R89, RZ, RZ, RZ ;  /* 0x000000ffff597224 */ /* 0x000fe200078e00ff */
[----:B------:R-:W-:Y:S01]  /*1410*/  LOP3.LUT R98, RZ, R0, RZ, 0x33, !PT ;  /* 0x00000000ff627212 */ /* 0x000fe200078e33ff */
[----:B------:R-:W-:Y:S01]  /*1420*/  UIADD3 UR44, UR43, -UR44, URZ ;  /* 0x8000002c2b2c7290 */ /* 0x000fe2000fffe03f */
[----:B------:R-:W-:Y:S01]  /*1430*/  UMOV UR40, URZ ;  /* 0x0000003f00287c82 */ /* 0x000fe20008000000 */
[----:B0-----:R-:W-:Y:S01]  /*1440*/  VIADD R97, R97, 0xffffffff ;  /* 0xffffffff61617836 */ /* 0x001fe20000000000 */
[----:B------:R-:W-:-:S09]  /*1450*/  UMOV UR42, URZ ;  /* 0x0000003f002a7c82 */ /* 0x000fd20008000000 */
.L_x_162:
[----:B0-----:R-:W0:Y:S01]  /*1460*/  SHFL.IDX PT, R0, R96, RZ, 0x1f ;  /* 0x00001fff60007589 */ /* 0x001e2200000e0000 */
[----:B-1----:R-:W1:Y:S01]  /*1470*/  S2UR UR7, SR_CgaCtaId ;  /* 0x00000000000779c3 */ /* 0x002e620000008800 */
[----:B------:R-:W-:Y:S01]  /*1480*/  UMOV UR6, 0x400 ;  /* 0x0000040000067882 */ /* 0x000fe20000000000 */
[----:B0-----:R-:W-:Y:S01]  /*1490*/  R2UR UR4, R0 ;  /* 0x00000000000472ca */ /* 0x001fe200000e0000 */
[----:B-1----:R-:W-:-:S12]  /*14a0*/  ULEA UR6, UR7, UR6, 0x18 ;  /* 0x0000000607067291 */ /* 0x002fd8000f8ec03f */
[----:B------:R-:W-:-:S04]  /*14b0*/  ULEA.HI UR5, UR4, UR4, URZ, 0x1 ;  /* 0x0000000404057291 */ /* 0x000fc8000f8f083f */
[----:B------:R-:W-:-:S04]  /*14c0*/  ULOP3.LUT UR5, UR5, 0x7fffe, URZ, 0xc0, !UPT ;  /* 0x0007fffe05057892 */ /* 0x000fc8000f8ec03f */
[----:B------:R-:W-:-:S03]  /*14d0*/  UIADD3 UR5, UR4, -UR5, URZ ;  /* 0x8000000504057290 */ /* 0x000fc6000fffe03f */
[----:B------:R-:W-:Y:S01]  /*14e0*/  ULDC UR4, c[0x0][0x28c] ;  /* 0x0000a30000047ab9 */ /* 0x000fe20000000800 */
[----:B------:R-:W-:Y:S01]  /*14f0*/  ULEA UR5, UR5, UR6, 0xd ;  /* 0x0000000605057291 */ /* 0x000fe2000f8e683f */
[----:B------:R-:W-:-:S03]  /*1500*/  ISETP.LT.AND P0, PT, RZ, UR4, PT ;  /* 0x00000004ff007c0c */ /* 0x000fc6000bf01270 */
[----:B------:R-:W-:-:S04]  /*1510*/  UIADD3 UR5, UR5, 0x100, URZ ;  /* 0x0000010005057890 */ /* 0x000fc8000fffe03f */
[----:B------:R-:W-:-:S04]  /*1520*/  USHF.R.U32.HI UR5, URZ, 0x4, UR5 ;  /* 0x000000043f057899 */ /* 0x000fc80008011605 */
[----:B------:R-:W-:-:S04]  /*1530*/  ULOP3.LUT UR5, UR5, 0x3fff, URZ, 0xc0, !UPT ;  /* 0x00003fff05057892 */ /* 0x000fc8000f8ec03f */
[----:B------:R-:W-:Y:S01]  /*1540*/  ULOP3.LUT UR45, UR5, 0x10000, URZ, 0xfc, !UPT ;  /* 0x00010000052d7892 */ /* 0x000fe2000f8efc3f */
[----:B---345:R-:W-:Y:S11]  /*1550*/  @P0 BRA `(.L_x_17) ;  /* 0x0000000000400947 */ /* 0x038ff60003800000 */
[----:B------:R-:W-:Y:S01]  /*1560*/  MOV R0, 0x0 ;  /* 0x0000000000007802 */ /* 0x000fe20000000f00 */
[----:B------:R-:W-:Y:S01]  /*1570*/  ULDC.64 UR4, c[0x4][0x68] ;  /* 0x01001a0000047ab9 */ /* 0x000fe20000000a00 */
[----:B------:R-:W-:Y:S01]  /*1580*/  ULDC.64 UR6, c[0x4][0x8] ;  /* 0x0100020000067ab9 */ /* 0x000fe20000000a00 */
[----:B------:R-:W-:Y:S01]  /*1590*/  IMAD.U32 R4, RZ, RZ, UR4 ;  /* 0x00000004ff047e24 */ /* 0x000fe2000f8e00ff */
[----:B------:R0:W1:Y:S01]  /*15a0*/  LDC.64 R14, c[0x4][R0] ;  /* 0x01000000000e7b82 */ /* 0x0000620000000a00 */
[----:B------:R-:W-:Y:S01]  /*15b0*/  IMAD.U32 R5, RZ, RZ, UR5 ;  /* 0x00000005ff057e24 */ /* 0x000fe2000f8e00ff */
[----:B------:R-:W-:Y:S01]  /*15c0*/  ULDC.64 UR4, c[0x4][0x70] ;  /* 0x01001c0000047ab9 */ /* 0x000fe20000000a00 */
[----:B------:R-:W-:Y:S02]  /*15d0*/  IMAD.U32 R10, RZ, RZ, UR6 ;  /* 0x00000006ff0a7e24 */ /* 0x000fe4000f8e00ff */
[----:B------:R-:W-:Y:S02]  /*15e0*/  IMAD.U32 R6, RZ, RZ, UR4 ;  /* 0x00000004ff067e24 */ /* 0x000fe4000f8e00ff */
[----:B------:R-:W-:-:S02]  /*15f0*/  IMAD.U32 R7, RZ, RZ, UR5 ;  /* 0x00000005ff077e24 */ /* 0x000fc4000f8e00ff */
[----:B------:R-:W-:Y:S02]  /*1600*/  IMAD.U32 R11, RZ, RZ, UR7 ;  /* 0x00000007ff0b7e24 */ /* 0x000fe4000f8e00ff */
[----:B------:R-:W-:Y:S02]  /*1610*/  IMAD.MOV.U32 R8, RZ, RZ, 0x1e1 ;  /* 0x000001e1ff087424 */ /* 0x000fe400078e00ff */
[----:B------:R-:W-:Y:S02]  /*1620*/  IMAD.MOV.U32 R12, RZ, RZ, 0x1 ;  /* 0x00000001ff0c7424 */ /* 0x000fe400078e00ff */
[----:B0-----:R-:W-:-:S07]  /*1630*/  IMAD.MOV.U32 R13, RZ, RZ, RZ ;  /* 0x000000ffff0d7224 */ /* 0x001fce00078e00ff */
[----:B------:R-:W-:-:S07]  /*1640*/  LEPC R20, `(.L_x_17) ;  /* 0x000000001014794e */ /* 0x000fce0000000000 */
[----:B-1---5:R-:W-:Y:S05]  /*1650*/  CALL.ABS.NOINC R14 ;  /* 0x000000000e007343 */ /* 0x022fea0003c00000 */
.L_x_17:
[----:B------:R-:W-:-:S13]  /*1660*/  ISETP.NE.AND P0, PT, R102, 0x3, PT ;  /* 0x000000036600780c */ /* 0x000fda0003f05270 */
[----:B------:R-:W-:Y:S05]  /*1670*/  @!P0 BRA `(.L_x_18) ;  /* 0x0000000000048947 */ /* 0x000fea0003800000 */
[----:B------:R-:W-:Y:S01]  /*1680*/  BPT.TRAP 0x1 ;  /* 0x000000040000795c */ /* 0x000fe20000300000 */
.L_x_18:
[----:B------:R-:W0:Y:S01]  /*1690*/  S2UR UR5, SR_CgaCtaId ;  /* 0x00000000000579c3 */ /* 0x000e220000008800 */
[----:B------:R-:W-:Y:S01]  /*16a0*/  UMOV UR4, 0x400 ;  /* 0x0000040000047882 */ /* 0x000fe20000000000 */
[----:B------:R-:W-:Y:S02]  /*16b0*/  IMAD.U32 R0, RZ, RZ, UR40 ;  /* 0x00000028ff007e24 */ /* 0x000fe4000f8e00ff */
[----:B------:R-:W-:-:S03]  /*16c0*/  IMAD.U32 R3, RZ, RZ, UR42 ;  /* 0x0000002aff037e24 */ /* 0x000fc6000f8e00ff */
[----:B------:R-:W-:Y:S01]  /*16d0*/  SHF.L.U32 R0, R0, 0x1f, RZ ;  /* 0x0000001f00007819 */ /* 0x000fe200000006ff */
[----:B0-----:R-:W-:-:S06]  /*16e0*/  ULEA UR4, UR5, UR4, 0x18 ;  /* 0x0000000405047291 */ /* 0x001fcc000f8ec03f */
[----:B------:R-:W-:-:S04]  /*16f0*/  IMAD.U32 R6, RZ, RZ, UR4 ;  /* 0x00000004ff067e24 */ /* 0x000fc8000f8e00ff */
[----:B------:R-:W-:-:S04]  /*1700*/  IMAD R3, R3, 0x8, R6 ;  /* 0x0000000803037824 */ /* 0x000fc800078e0206 */
[----:B------:R0:W1:Y:S01]  /*1710*/  SYNCS.PHASECHK.TRANS64.TRYWAIT P1, [R3+URZ], R0 ;  /* 0x00000000030075a7 */ /* 0x000062000802017f */
[----:B------:R-:W-:Y:S05]  /*1720*/  @!P0 BRA `(.L_x_19) ;  /* 0x0000000000048947 */ /* 0x000fea0003800000 */
[----:B------:R-:W-:Y:S01]  /*1730*/  BPT.TRAP 0x1 ;  /* 0x000000040000795c */ /* 0x000fe20000300000 */
.L_x_19:
[----:B------:R-:W-:-:S05]  /*1740*/  IMAD.U32 R4, RZ, RZ, UR44 ;  /* 0x0000002cff047e24 */ /* 0x000fca000f8e00ff */
[----:B------:R-:W-:Y:S01]  /*1750*/  ISETP.GE.AND P2, PT, R4, 0x1, PT ;  /* 0x000000010400780c */ /* 0x000fe20003f46270 */
[----:B-1----:R-:W-:-:S12]  /*1760*/  @P1 BRA `(.L_x_20) ;  /* 0x0000000000081947 */ /* 0x002fd80003800000 */
[----:B------:R-:W1:Y:S02]  /*1770*/  SYNCS.PHASECHK.TRANS64.TRYWAIT P1, [R3+URZ], R0 ;  /* 0x00000000030075a7 */ /* 0x000e64000802017f */
[----:B-1----:R-:W-:Y:S05]  /*1780*/  @!P1 BRA `(.L_x_21) ;  /* 0x00000068005c9947 */ /* 0x002fea0003800000 */
.L_x_20:
[----:B------:R-:W-:Y:S05]  /*1790*/  WARPSYNC.ALL ;  /* 0x0000000000007948 */ /* 0x000fea0003800000 */
[----:B------:R-:W-:Y:S01]  /*17a0*/  R2UR UR4, R6 ;  /* 0x00000000060472ca */ /* 0x000fe200000e0000 */
[----:B------:R-:W-:Y:S01]  /*17b0*/  ULEA UR5, UR42, UR45, 0xb ;  /* 0x0000002d2a057291 */ /* 0x000fe2000f8e583f */
[----:B------:R-:W-:Y:S01]  /*17c0*/  WARPGROUP.ARRIVE ;  /* 0x00000000000079c5 */ /* 0x000fe20000000000 */
[----:B------:R-:W-:Y:S01]  /*17d0*/  UMOV UR9, 0x40000040 ;  /* 0x4000004000097882 */ /* 0x000fe20000000000 */
[----:B------:R-:W-:-:S04]  /*17e0*/  UMOV UR11, 0x40000040 ;  /* 0x40000040000b7882 */ /* 0x000fc80000000000 */
[----:B------:R-:W-:-:S05]  /*17f0*/  UMOV UR8, UR5 ;  /* 0x0000000500087c82 */ /* 0x000fca0008000000 */
[----:B------:R-:W-:-:S04]  /*1800*/  UIADD3 UR4, UR4, 0x18100, URZ ;  /* 0x0001810004047890 */ /* 0x000fc8000fffe03f */
[----:B------:R-:W-:-:S04]  /*1810*/  USHF.R.U32.HI UR4, URZ, 0x4, UR4 ;  /* 0x000000043f047899 */ /* 0x000fc80008011604 */
[----:B------:R-:W-:-:S04]  /*1820*/  ULOP3.LUT UR4, UR4, 0x3fff, URZ, 0xc0, !UPT ;  /* 0x00003fff04047892 */ /* 0x000fc8000f8ec03f */
[----:B------:R-:W-:-:S04]  /*1830*/  ULOP3.LUT UR4, UR4, 0x10000, URZ, 0xfc, !UPT ;  /* 0x0001000004047892 */ /* 0x000fc8000f8efc3f */
[----:B------:R-:W-:-:S07]  /*1840*/  ULEA UR6, UR42, UR4, 0xb ;  /* 0x000000042a067291 */ /* 0x000fce000f8e583f */
[----:B------:R-:W-:Y:S02]  /*1850*/  UMOV UR10, UR6 ;  /* 0x00000006000a7c82 */ /* 0x000fe40008000000 */
[----:B------:R-:W-:Y:S01]  /*1860*/  HGMMA.64x128x8.F32.TF32 R24, gdesc[UR8], RZ, !UPT, gsb0 ;  /* 0x05e00000081879f0 */ /* 0x000fe2000c0028ff */
[----:B------:R-:W-:Y:S02]  /*1870*/  UIADD3 UR8, UR5, 0x2, URZ ;  /* 0x0000000205087890 */ /* 0x000fe4000fffe03f */
[----:B------:R-:W-:Y:S01]  /*1880*/  UIADD3 UR10, UR6, 0x2, URZ ;  /* 0x00000002060a7890 */ /* 0x000fe2000fffe03f */
[----:B------:R-:W-:Y:S01]  /*1890*/  UMOV UR9, 0x40000040 ;  /* 0x4000004000097882 */ /* 0x000fe20000000000 */
[----:B------:R-:W-:Y:S01]  /*18a0*/  UMOV UR11, 0x40000040 ;  /* 0x40000040000b7882 */ /* 0x000fe20000000000 */
[----:B------:R-:W-:Y:S02]  /*18b0*/  WARPGROUP.DEPBAR.LE gsb0, 0x0 ;  /* 0x00008000000079c5 */ /* 0x000fe40000010000 */
[----:B------:R-:W-:-:S06]  /*18c0*/  WARPGROUP.ARRIVE ;  /* 0x00000000000079c5 */ /* 0x000fcc0000000000 */
[----:B------:R-:W-:Y:S01]  /*18d0*/  HGMMA.64x128x8.F32.TF32 R24, gdesc[UR8], R24, gsb0 ;  /* 0x05e00000081879f0 */ /* 0x000fe20008002818 */
        /* <DEDUP_REMOVED lines=41> */
[----:B------:R-:W-:Y:S03]  /*1b70*/  HGMMA.64x128x8.F32.TF32 R24, gdesc[UR8], R24, gsb0 ;  /* 0x05e00000081879f0 */ /* 0x000fe60008002818 */
[----:B------:R-:W-:Y:S02]  /*1b80*/  WARPGROUP.DEPBAR.LE gsb0, 0x0 ;  /* 0x00008000000079c5 */ /* 0x000fe40000010000 */
[----:B------:R-:W-:Y:S05]  /*1b90*/  @!P2 BRA `(.L_x_22) ;  /* 0x000000040098a947 */ /* 0x000fea0003800000 */
[----:B------:R-:W-:Y:S01]  /*1ba0*/  UIADD3 UR5, UR42, 0x1, URZ ;  /* 0x000000012a057890 */ /* 0x000fe2000fffe03f */
[----:B01----:R-:W-:Y:S02]  /*1bb0*/  IMAD.U32 R0, RZ, RZ, UR44 ;  /* 0x0000002cff007e24 */ /* 0x003fe4000f8e00ff */
[----:B------:R-:W-:Y:S01]  /*1bc0*/  IMAD.U32 R3, RZ, RZ, UR42 ;  /* 0x0000002aff037e24 */ /* 0x000fe2000f8e00ff */
[----:B------:R-:W-:-:S04]  /*1bd0*/  UISETP.NE.AND UP0, UPT, UR5, 0x3, UPT ;  /* 0x000000030500788c */ /* 0x000fc8000bf05270 */
[----:B------:R-:W-:Y:S02]  /*1be0*/  USEL UR6, URZ, 0x1, UP0 ;  /* 0x000000013f067887 */ /* 0x000fe40008000000 */
[----:B------:R-:W-:Y:S02]  /*1bf0*/  USEL UR5, UR5, URZ, UP0 ;  /* 0x0000003f05057287 */ /* 0x000fe40008000000 */
[----:B------:R-:W-:-:S06]  /*1c00*/  ULOP3.LUT UR6, UR40, UR6, URZ, 0x3c, !UPT ;  /* 0x0000000628067292 */ /* 0x000fcc000f8e3c3f */
[----:B------:R-:W-:-:S07]  /*1c10*/  IMAD.U32 R7, RZ, RZ, UR6 ;  /* 0x00000006ff077e24 */ /* 0x000fce000f8e00ff */
.L_x_29:
[----:B------:R-:W-:Y:S05]  /*1c20*/  @!P0 BRA `(.L_x_23) ;  /* 0x0000000000048947 */ /* 0x000fea0003800000 */
[----:B------:R-:W-:Y:S01]  /*1c30*/  BPT.TRAP 0x1 ;  /* 0x000000040000795c */ /* 0x000fe20000300000 */
.L_x_23:
[----:B------:R-:W0:Y:S01]  /*1c40*/  S2UR UR7, SR_CgaCtaId ;  /* 0x00000000000779c3 */ /* 0x000e220000008800 */
[----:B------:R-:W-:Y:S01]  /*1c50*/  UMOV UR6, 0x400 ;  /* 0x0000040000067882 */ /* 0x000fe20000000000 */
[----:B------:R-:W-:Y:S01]  /*1c60*/  IMAD.U32 R5, RZ, RZ, UR5 ;  /* 0x00000005ff057e24 */ /* 0x000fe2000f8e00ff */
[----:B------:R-:W-:Y:S01]  /*1c70*/  SHF.L.U32 R4, R7, 0x1f, RZ ;  /* 0x0000001f07047819 */ /* 0x000fe200000006ff */
[----:B0-----:R-:W-:-:S06]  /*1c80*/  ULEA UR6, UR7, UR6, 0x18 ;  /* 0x0000000607067291 */ /* 0x001fcc000f8ec03f */
[----:B------:R-:W-:-:S04]  /*1c90*/  IMAD.U32 R6, RZ, RZ, UR6 ;  /* 0x00000006ff067e24 */ /* 0x000fc8000f8e00ff */
[----:B------:R-:W-:-:S04]  /*1ca0*/  IMAD R5, R5, 0x8, R6 ;  /* 0x0000000805057824 */ /* 0x000fc800078e0206 */
[----:B------:R0:W1:Y:S01]  /*1cb0*/  SYNCS.PHASECHK.TRANS64.TRYWAIT P1, [R5+URZ], R4 ;  /* 0x00000004050075a7 */ /* 0x000062000802017f */
[----:B------:R-:W-:Y:S05]  /*1cc0*/  @!P0 BRA `(.L_x_24) ;  /* 0x0000000000048947 */ /* 0x000fea0003800000 */
[----:B------:R-:W-:Y:S01]  /*1cd0*/  BPT.TRAP 0x1 ;  /* 0x000000040000795c */ /* 0x000fe20000300000 */
.L_x_24:
[----:B-1----:R-:W-:Y:S05]  /*1ce0*/  @P1 BRA `(.L_x_25) ;  /* 0x0000000000081947 */ /* 0x002fea0003800000 */
[----:B------:R-:W1:Y:S02]  /*1cf0*/  SYNCS.PHASECHK.TRANS64.TRYWAIT P1, [R5+URZ], R4 ;  /* 0x00000004050075a7 */ /* 0x000e64000802017f */
[----:B-1----:R-:W-:Y:S05]  /*1d00*/  @!P1 BRA `(.L_x_26) ;  /* 0x0000006400109947 */ /* 0x002fea0003800000 */
.L_x_25:
[----:B------:R-:W-:Y:S01]  /*1d10*/  ULEA UR6, UR5, UR45, 0xb ;  /* 0x0000002d05067291 */ /* 0x000fe2000f8e583f */
[----:B------:R-:W-:Y:S01]  /*1d20*/  WARPGROUP.ARRIVE ;  /* 0x00000000000079c5 */ /* 0x000fe20000000000 */
[----:B------:R-:W-:Y:S01]  /*1d30*/  ULEA UR7, UR5, UR4, 0xb ;  /* 0x0000000405077291 */ /* 0x000fe2000f8e583f */
[----:B------:R-:W-:Y:S01]  /*1d40*/  UMOV UR9, 0x40000040 ;  /* 0x4000004000097882 */ /* 0x000fe20000000000 */
[----:B------:R-:W-:-:S03]  /*1d50*/  UMOV UR11, 0x40000040 ;  /* 0x40000040000b7882 */ /* 0x000fc60000000000 */
[----:B------:R-:W-:Y:S02]  /*1d60*/  UMOV UR8, UR6 ;  /* 0x0000000600087c82 */ /* 0x000fe40008000000 */
[----:B------:R-:W-:Y:S02]  /*1d70*/  UMOV UR10, UR7 ;  /* 0x00000007000a7c82 */ /* 0x000fe40008000000 */
[----:B------:R-:W-:Y:S01]  /*1d80*/  HGMMA.64x128x8.F32.TF32 R24, gdesc[UR8], R24, gsb0 ;  /* 0x05e00000081879f0 */ /* 0x000fe20008002818 */
[----:B------:R-:W-:Y:S02]  /*1d90*/  UIADD3 UR8, UR6, 0x2, URZ ;  /* 0x0000000206087890 */ /* 0x000fe4000fffe03f */
[----:B------:R-:W-:Y:S01]  /*1da0*/  UIADD3 UR10, UR7, 0x2, URZ ;  /* 0x00000002070a7890 */ /* 0x000fe2000fffe03f */
[----:B------:R-:W-:Y:S01]  /*1db0*/  UMOV UR9, 0x40000040 ;  /* 0x4000004000097882 */ /* 0x000fe20000000000 */
[----:B------:R-:W-:Y:S01]  /*1dc0*/  UMOV UR11, 0x40000040 ;  /* 0x40000040000b7882 */ /* 0x000fe20000000000 */
[----:B------:R-:W-:-:S02]  /*1dd0*/  WARPGROUP.DEPBAR.LE gsb0, 0x0 ;  /* 0x00008000000079c5 */ /* 0x000fc40000010000 */
        /* <DEDUP_REMOVED lines=46> */
[----:B------:R-:W-:Y:S01]  /*20c0*/  BPT.TRAP 0x1 ;  /* 0x000000040000795c */ /* 0x000fe20000300000 */
.L_x_27:
[----:B------:R-:W-:-:S13]  /*20d0*/  ISETP.NE.AND P1, PT, R22, RZ, PT ;  /* 0x000000ff1600720c */ /* 0x000fda0003f25270 */
[----:B01----:R-:W-:-:S04]  /*20e0*/  @P1 IMAD R4, R3, 0x8, R6 ;  /* 0x0000000803041824 */ /* 0x003fc800078e0206 */
[----:B------:R-:W-:-:S05]  /*20f0*/  @P1 VIADD R4, R4, 0x18 ;  /* 0x0000001804041836 */ /* 0x000fca0000000000 */
[----:B------:R-:W-:-:S04]  /*2100*/  @P1 PRMT R4, R19, 0x654, R4 ;  /* 0x0000065413041816 */ /* 0x000fc80000000004 */
[----:B------:R0:W-:Y:S01]  /*2110*/  @P1 SYNCS.ARRIVE.TRANS64.RED.A1T0 RZ, [R4+URZ], RZ ;  /* 0x000000ff04ff19a7 */ /* 0x0001e2000810043f */
[----:B------:R-:W-:-:S13]  /*2120*/  ISETP.GT.U32.AND P1, PT, R18, 0x1, PT ;  /* 0x000000011200780c */ /* 0x000fda0003f24070 */
[----:B0-----:R-:W-:Y:S05]  /*2130*/  @P1 BRA `(.L_x_28) ;  /* 0x0000000000041947 */ /* 0x001fea0003800000 */
[----:B------:R-:W-:Y:S01]  /*2140*/  BPT.TRAP 0x1 ;  /* 0x000000040000795c */ /* 0x000fe20000300000 */
.L_x_28:
[----:B------:R-:W-:Y:S01]  /*2150*/  UIADD3 UR5, UR5, 0x1, URZ ;  /* 0x0000000105057890 */ /* 0x000fe2000fffe03f */
[C---:B------:R-:W-:Y:S01]  /*2160*/  ISETP.GT.AND P2, PT, R0.reuse, 0x1, PT ;  /* 0x000000010000780c */ /* 0x040fe20003f44270 */
[----:B------:R-:W-:Y:S02]  /*2170*/  VIADD R3, R3, 0x1 ;  /* 0x0000000103037836 */ /* 0x000fe40000000000 */
[----:B------:R-:W-:Y:S01]  /*2180*/  UISETP.NE.AND UP0, UPT, UR5, 0x3, UPT ;  /* 0x000000030500788c */ /* 0x000fe2000bf05270 */
[----:B------:R-:W-:Y:S02]  /*2190*/  VIADD R0, R0, 0xffffffff ;  /* 0xffffffff00007836 */ /* 0x000fe40000000000 */
[C---:B------:R-:W-:Y:S01]  /*21a0*/  ISETP.NE.AND P1, PT, R3.reuse, 0x3, PT ;  /* 0x000000030300780c */ /* 0x040fe20003f25270 */
[----:B------:R-:W-:Y:S02]  /*21b0*/  USEL UR6, URZ, 0x1, UP0 ;  /* 0x000000013f067887 */ /* 0x000fe40008000000 */
[----:B------:R-:W-:Y:S01]  /*21c0*/  USEL UR5, UR5, URZ, UP0 ;  /* 0x0000003f05057287 */ /* 0x000fe20008000000 */
[----:B------:R-:W-:-:S03]  /*21d0*/  SEL R3, R3, RZ, P1 ;  /* 0x000000ff03037207 */ /* 0x000fc60000800000 */
[----:B------:R-:W-:Y:S01]  /*21e0*/  LOP3.LUT R7, R7, UR6, RZ, 0x3c, !PT ;  /* 0x0000000607077c12 */ /* 0x000fe2000f8e3cff */
[----:B------:R-:W-:Y:S07]  /*21f0*/  @P2 BRA `(.L_x_29) ;  /* 0xfffffff800882947 */ /* 0x000fee000383ffff */
.L_x_22:
[----:B01----:R-:W0:Y:S02]  /*2200*/  LDC R0, c[0x0][0x28c] ;  /* 0x0000a300ff007b82 */ /* 0x003e240000000800 */
[----:B0-----:R-:W-:-:S13]  /*2210*/  ISETP.GE.AND P1, PT, R0, 0x1, PT ;  /* 0x000000010000780c */ /* 0x001fda0003f26270 */
[----:B------:R-:W-:Y:S05]  /*2220*/  @!P1 BRA `(.L_x_30) ;  /* 0x0000000000449947 */ /* 0x000fea0003800000 */
[----:B------:R-:W-:Y:S05]  /*2230*/  @!P0 BRA `(.L_x_31) ;  /* 0x0000000000048947 */ /* 0x000fea0003800000 */
[----:B------:R-:W-:Y:S01]  /*2240*/  BPT.TRAP 0x1 ;  /* 0x000000040000795c */ /* 0x000fe20000300000 */
.L_x_31:
[----:B------:R-:W-:-:S13]  /*2250*/  ISETP.NE.AND P0, PT, R22, RZ, PT ;  /* 0x000000ff1600720c */ /* 0x000fda0003f05270 */
[----:B------:R-:W-:-:S05]  /*2260*/  VOTEU.ANY UP0, P0 ;  /* 0x00000000003f7886 */ /* 0x000fca0000000100 */
[----:B------:R-:W-:-:S06]  /*2270*/  @UP0 UIADD3 UR4, UR44, UR42, URZ ;  /* 0x0000002a2c040290 */ /* 0x000fcc000fffe03f */
[----:B------:R-:W-:Y:S02]  /*2280*/  IMAD.U32 R4, RZ, RZ, UR4 ;  /* 0x00000004ff047e24 */ /* 0x000fe4000f8e00ff */
[----:B------:R-:W-:Y:S02]  /*2290*/  IMAD.U32 R3, RZ, RZ, UR4 ;  /* 0x00000004ff037e24 */ /* 0x000fe4000f8e00ff */
[----:B------:R-:W-:-:S05]  /*22a0*/  @P0 IMAD.WIDE.U32 R4, R4, -0x55555555, RZ ;  /* 0xaaaaaaab04040825 */ /* 0x000fca00078e00ff */
[----:B------:R-:W-:-:S05]  /*22b0*/  @P0 SHF.R.U32.HI R0, RZ, 0x1, R5 ;  /* 0x00000001ff000819 */ /* 0x000fca0000011605 */
[----:B------:R-:W-:-:S04]  /*22c0*/  @P0 IMAD R0, R0, -0x3, R3 ;  /* 0xfffffffd00000824 */ /* 0x000fc800078e0203 */
[----:B------:R-:W-:-:S04]  /*22d0*/  @P0 IMAD R0, R0, 0x8, R6 ;  /* 0x0000000800000824 */ /* 0x000fc800078e0206 */
[----:B------:R-:W-:-:S05]  /*22e0*/  @P0 VIADD R0, R0, 0x18 ;  /* 0x0000001800000836 */ /* 0x000fca0000000000 */
[----:B------:R-:W-:-:S04]  /*22f0*/  @P0 PRMT R0, R19, 0x654, R0 ;  /* 0x0000065413000816 */ /* 0x000fc80000000000 */
[----:B------:R0:W-:Y:S01]  /*2300*/  @P0 SYNCS.ARRIVE.TRANS64.RED.A1T0 RZ, [R0+URZ], RZ ;  /* 0x000000ff00ff09a7 */ /* 0x0001e2000810043f */
[----:B------:R-:W-:-:S13]  /*2310*/  ISETP.GT.U32.AND P0, PT, R18, 0x1, PT ;  /* 0x000000011200780c */ /* 0x000fda0003f04070 */
[----:B0-----:R-:W-:Y:S05]  /*2320*/  @P0 BRA `(.L_x_30) ;  /* 0x0000000000040947 */ /* 0x001fea0003800000 */
[----:B------:R-:W-:Y:S01]  /*2330*/  BPT.TRAP 0x1 ;  /* 0x000000040000795c */ /* 0x000fe20000300000 */
.L_x_30:
[----:B------:R-:W-:Y:S01]  /*2340*/  IMAD.SHL.U32 R100, R100, 0x80, RZ ;  /* 0x0000008064647824 */ /* 0x000fe200078e00ff */
[----:B------:R-:W-:Y:S01]  /*2350*/  UIADD3 UR42, UR43, UR42, URZ ;  /* 0x0000002a2b2a7290 */ /* 0x000fe2000fffe03f */
[----:B------:R-:W-:Y:S01]  /*2360*/  SHF.R.S32.HI R11, RZ, 0x1f, R101 ;  /* 0x0000001fff0b7819 */ /* 0x000fe20000011465 */
[----:B------:R-:W-:Y:S01]  /*2370*/  UISETP.GE.U32.AND UP1, UPT, UR43, 0x3, UPT ;  /* 0x000000032b00788c */ /* 0x000fe2000bf26070 */
[----:B------:R-:W-:Y:S01]  /*2380*/  IMAD.SHL.U32 R6, R103, 0x80, RZ ;  /* 0x0000008067067824 */ /* 0x000fe200078e00ff */
[----:B------:R-:W-:Y:S01]  /*2390*/  ULDC UR7, c[0x0][0x288] ;  /* 0x0000a20000077ab9 */ /* 0x000fe20000000800 */
[C---:B------:R-:W-:Y:S01]  /*23a0*/  LOP3.LUT R8, R100.reuse, 0x6, R95, 0xf8, !PT ;  /* 0x0000000664087812 */ /* 0x040fe200078ef85f */
[----:B------:R-:W-:Y:S01]  /*23b0*/  UISETP.GT.U32.AND UP0, UPT, UR42, 0x2, UPT ;  /* 0x000000022a00788c */ /* 0x000fe2000bf04070 */
[----:B------:R-:W-:Y:S01]  /*23c0*/  ISETP.GE.AND P0, PT, R100, UR7, PT ;  /* 0x0000000764007c0c */ /* 0x000fe2000bf06270 */
[----:B------:R-:W-:Y:S01]  /*23d0*/  ULDC.64 UR4, c[0x0][0x5d0] ;  /* 0x0001740000047ab9 */ /* 0x000fe20000000a00 */
[--C-:B------:R-:W-:Y:S01]  /*23e0*/  SHF.R.S32.HI R9, RZ, 0x1f, R8.reuse ;  /* 0x0000001fff097819 */ /* 0x100fe20000011408 */
[----:B------:R-:W-:Y:S01]  /*23f0*/  ULDC UR10, c[0x0][0x284] ;  /* 0x0000a100000a7ab9 */ /* 0x000fe20000000800 */
[----:B------:R-:W-:Y:S01]  /*2400*/  IMAD R0, R11, UR4, RZ ;  /* 0x000000040b007c24 */ /* 0x000fe2000f8e02ff */
[----:B------:R-:W-:Y:S01]  /*2410*/  UISETP.LT.U32.AND UP0, UPT, UR43, 0x3, UP0 ;  /* 0x000000032b00788c */ /* 0x000fe20008701070 */
[----:B------:R-:W-:Y:S01]  /*2420*/  ISETP.GE.OR P0, PT, R6, UR10, P0 ;  /* 0x0000000a06007c0c */ /* 0x000fe20008706670 */
[----:B------:R-:W-:Y:S01]  /*2430*/  IMAD.WIDE.U32 R4, R101, UR4, R8 ;  /* 0x0000000465047c25 */ /* 0x000fe2000f8e0008 */
[----:B------:R-:W-:Y:S01]  /*2440*/  ULDC.64 UR8, c[0x0][0x5c8] ;  /* 0x0001720000087ab9 */ /* 0x000fe20000000a00 */
[----:B------:R-:W-:-:S02]  /*2450*/  USEL UR6, URZ, 0x1, !UP0 ;  /* 0x000000013f067887 */ /* 0x000fc4000c000000 */
[----:B------:R-:W-:Y:S01]  /*2460*/  IMAD R3, R101, UR5, R0 ;  /* 0x0000000565037c24 */ /* 0x000fe2000f8e0200 */
[----:B------:R-:W-:Y:S01]  /*2470*/  @UP1 UIMAD.WIDE.U32 UR4, UR42, -0x55555555, URZ ;  /* 0xaaaaaaab2a0418a5 */ /* 0x000fe2000f8e003f */
[----:B------:R-:W-:Y:S01]  /*2480*/  IMAD.WIDE R104, R103, 0x80, R88 ;  /* 0x0000008067687825 */ /* 0x000fe200078e0258 */
[----:B------:R-:W-:Y:S02]  /*2490*/  ULOP3.LUT UR40, UR40, UR6, URZ, 0x3c, !UPT ;  /* 0x0000000628287292 */ /* 0x000fe4000f8e3c3f */
[----:B------:R-:W-:Y:S01]  /*24a0*/  @UP1 USHF.R.U32.HI UR4, URZ, 0x1, UR5 ;  /* 0x000000013f041899 */ /* 0x000fe20008011605 */
[----:B------:R-:W-:Y:S02]  /*24b0*/  IMAD.IADD R5, R5, 0x1, R3 ;  /* 0x0000000105057824 */ /* 0x000fe400078e0203 */
[----:B------:R-:W-:Y:S01]  /*24c0*/  IMAD R3, R105, UR8, RZ ;  /* 0x0000000869037c24 */ /* 0x000fe2000f8e02ff */
[----:B------:R-:W-:Y:S01]  /*24d0*/  @UP1 ULOP3.LUT UR40, UR40, 0x1, UR4, 0x78, !UPT ;  /* 0x0000000128281892 */ /* 0x000fe2000f8e7804 */
[----:B------:R-:W-:-:S04]  /*24e0*/  IMAD.WIDE.U32 R106, R104, UR8, R4 ;  /* 0x00000008686a7c25 */ /* 0x000fc8000f8e0004 */
[----:B------:R-:W-:Y:S02]  /*24f0*/  IMAD R7, R104, UR9, R3 ;  /* 0x0000000968077c24 */ /* 0x000fe4000f8e0203 */
[----:B------:R-:W-:Y:S01]  /*2500*/  IMAD.MOV.U32 R0, RZ, RZ, -0x1 ;  /* 0xffffffffff007424 */ /* 0x000fe200078e00ff */
[----:B------:R-:W-:Y:S06]  /*2510*/  @P0 BRA `(.L_x_32) ;  /* 0x0000004000100947 */ /* 0x000fec0003800000 */
[----:B-----5:R-:W-:Y:S01]  /*2520*/  FSETP.NEU.AND P1, PT, R90, RZ, PT ;  /* 0x000000ff5a00720b */ /* 0x020fe20003f2d000 */
[----:B------:R-:W-:Y:S01]  /*2530*/  IMAD.IADD R4, R94, 0x1, -R100 ;  /* 0x000000015e047824 */ /* 0x000fe200078e0a64 */
[----:B------:R-:W-:Y:S01]  /*2540*/  BSSY B0, `(.L_x_32) ;  /* 0x0000401000007945 */ /* 0x000fe20003800000 */
[----:B------:R-:W-:Y:S02]  /*2550*/  IMAD.IADD R3, R99, 0x1, -R6 ;  /* 0x0000000163037824 */ /* 0x000fe400078e0a06 */
[----:B------:R-:W-:Y:S01]  /*2560*/  IMAD.IADD R117, R107, 0x1, R7 ;  /* 0x000000016b757824 */ /* 0x000fe200078e0207 */
[----:B------:R-:W-:-:S04]  /*2570*/  ISETP.GT.AND P0, PT, R4, RZ, PT ;  /* 0x000000ff0400720c */ /* 0x000fc80003f04270 */
[----:B------:R-:W-:-:S03]  /*2580*/  ISETP.GT.AND P2, PT, R3, RZ, P0 ;  /* 0x000000ff0300720c */ /* 0x000fc60000744270 */
[----:B------:R-:W-:Y:S10]  /*2590*/  @!P1 BRA `(.L_x_33) ;  /* 0x0000002c001c9947 */ /* 0x000ff40003800000 */
[----:B------:R-:W0:Y:S01]  /*25a0*/  LDC.64 R110, c[0x0][0x5b8] ;  /* 0x00016e00ff6e7b82 */ /* 0x000e220000000a00 */
[----:B------:R-:W-:-:S07]  /*25b0*/  ULDC.64 UR4, c[0x0][0x5c0] ;  /* 0x0001700000047ab9 */ /* 0x000fce0000000a00 */
[----:B------:R-:W1:Y:S08]  /*25c0*/  LDC.64 R112, c[0x0][0x5b0] ;  /* 0x00016c00ff707b82 */ /* 0x000e700000000a00 */
[----:B------:R-:W2:Y:S01]  /*25d0*/  LDC.64 R114, c[0x0][0x5a8] ;  /* 0x00016a00ff727b82 */ /* 0x000ea20000000a00 */
[-C--:B0-----:R-:W-:Y:S02]  /*25e0*/  IMAD R6, R11, R110.reuse, RZ ;  /* 0x0000006e0b067224 */ /* 0x081fe400078e02ff */
[----:B------:R-:W-:-:S04]  /*25f0*/  IMAD.WIDE.U32 R108, R101, R110, R8 ;  /* 0x0000006e656c7225 */ /* 0x000fc800078e0008 */
[----:B------:R-:W-:Y:S02]  /*2600*/  IMAD R103, R101, R111, R6 ;  /* 0x0000006f65677224 */ /* 0x000fe400078e0206 */
[-C--:B-1----:R-:W-:Y:S02]  /*2610*/  IMAD R5, R105, R112.reuse, RZ ;  /* 0x0000007069057224 */ /* 0x082fe400078e02ff */
[----:B------:R-:W-:Y:S02]  /*2620*/  IMAD.IADD R13, R109, 0x1, R103 ;  /* 0x000000016d0d7824 */ /* 0x000fe400078e0267 */
[----:B------:R-:W-:Y:S02]  /*2630*/  IMAD.MOV.U32 R12, RZ, RZ, R108 ;  /* 0x000000ffff0c7224 */ /* 0x000fe400078e006c */
[C---:B------:R-:W-:Y:S02]  /*2640*/  IMAD R105, R104.reuse, R113, R5 ;  /* 0x0000007168697224 */ /* 0x040fe400078e0205 */
[----:B------:R-:W-:-:S04]  /*2650*/  IMAD.WIDE.U32 R6, R104, R112, R12 ;  /* 0x0000007068067225 */ /* 0x000fc800078e000c */
[----:B------:R-:W-:Y:S01]  /*2660*/  IMAD.IADD R5, R7, 0x1, R105 ;  /* 0x0000000107057824 */ /* 0x000fe200078e0269 */
[----:B--2---:R-:W-:-:S04]  /*2670*/  LEA R14, P1, R6, R114, 0x2 ;  /* 0x00000072060e7211 */ /* 0x004fc800078210ff */
[----:B------:R-:W-:-:S05]  /*2680*/  LEA.HI.X R15, R6, R115, R5, 0x2, P1 ;  /* 0x00000073060f7211 */ /* 0x000fca00008f1405 */
[----:B------:R0:W2:Y:S01]  /*2690*/  @P2 LDG.E.LTC128B R5, desc[UR36][R14.64] ;  /* 0x000000240e052981 */ /* 0x0000a2000c1e1920 */
[----:B------:R-:W-:Y:S01]  /*26a0*/  LEA R10, P3, R106, UR4, 0x2 ;  /* 0x000000046a0a7c11 */ /* 0x000fe2000f8610ff */
[----:B------:R-:W-:Y:S01]  /*26b0*/  IMAD.WIDE.U32 R6, R104, R112, R8 ;  /* 0x0000007068067225 */ /* 0x000fe200078e0008 */
[----:B------:R-:W-:Y:S01]  /*26c0*/  ISETP.GT.AND P1, PT, R4, 0x1, PT ;  /* 0x000000010400780c */ /* 0x000fe20003f24270 */
[----:B------:R-:W-:Y:S02]  /*26d0*/  BSSY B1, `(.L_x_34) ;  /* 0x0000012000017945 */ /* 0x000fe40003800000 */
[----:B------:R-:W-:Y:S02]  /*26e0*/  IMAD.IADD R7, R105, 0x1, R7 ;  /* 0x0000000169077824 */ /* 0x000fe400078e0207 */
[----:B------:R-:W-:Y:S01]  /*26f0*/  IMAD.WIDE.U32 R20, R101, R110, R6 ;  /* 0x0000006e65147225 */ /* 0x000fe200078e0006 */
[----:B0-----:R-:W-:-:S03]  /*2700*/  SHF.L.U64.HI R15, R112, 0x3, R113 ;  /* 0x00000003700f7819 */ /* 0x001fc60000010271 */
[----:B------:R-:W-:Y:S01]  /*2710*/  IMAD.IADD R7, R103, 0x1, R21 ;  /* 0x0000000167077824 */ /* 0x000fe200078e0215 */
[----:B------:R-:W-:Y:S01]  /*2720*/  LEA R6, P4, R20, R114, 0x2 ;  /* 0x0000007214067211 */ /* 0x000fe200078810ff */
[----:B------:R-:W-:-:S03]  /*2730*/  IMAD.SHL.U32 R14, R112, 0x8, RZ ;  /* 0x00000008700e7824 */ /* 0x000fc600078e00ff */
[----:B------:R-:W-:Y:S01]  /*2740*/  LEA.HI.X R7, R20, R115, R7, 0x2, P4 ;  /* 0x0000007314077211 */ /* 0x000fe200020f1407 */
[----:B------:R-:W-:Y:S01]  /*2750*/  IMAD.WIDE.U32 R20, R104, R112, R14 ;  /* 0x0000007068147225 */ /* 0x000fe200078e000e */
[----:B--2---:R-:W-:-:S05]  /*2760*/  LOP3.LUT R11, R5, 0xffffe000, RZ, 0xc0, !PT ;  /* 0xffffe000050b7812 */ /* 0x004fca00078ec0ff */
[----:B------:R-:W-:-:S04]  /*2770*/  FMUL R11, R11, R90 ;  /* 0x0000005a0b0b7220 */ /* 0x000fc80000400000 */
[----:B------:R-:W-:Y:S01]  /*2780*/  FFMA R107, R24, R23, R11 ;  /* 0x00000017186b7223 */ /* 0x000fe2000000000b */
[----:B------:R-:W-:Y:S02]  /*2790*/  LEA.HI.X R11, R106, UR5, R117, 0x2, P3 ;  /* 0x000000056a0b7c11 */ /* 0x000fe400098f1475 */
[----:B------:R-:W-:Y:S02]  /*27a0*/  ISETP.GT.AND P3, PT, R3, RZ, P1 ;  /* 0x000000ff0300720c */ /* 0x000fe40000f64270 */
[----:B------:R-:W-:-:S05]  /*27b0*/  F2FP.TF32.F32.PACK_B R107, R107 ;  /* 0x0000006bff6b723e */ /* 0x000fca00024050ff */
[----:B------:R0:W-:Y:S06]  /*27c0*/  @P2 STG.E desc[UR36][R10.64], R107 ;  /* 0x0000006b0a002986 */ /* 0x0001ec000c101924 */
[----:B------:R-:W-:Y:S05]  /*27d0*/  @!P3 BRA `(.L_x_35) ;  /* 0x000000000004b947 */ /* 0x000fea0003800000 */
[----:B------:R1:W5:Y:S02]  /*27e0*/  LDG.E.LTC128B R5, desc[UR36][R6.64+0x4] ;  /* 0x0000042406057981 */ /* 0x000364000c1e1920 */
.L_x_35:
[----:B------:R-:W-:Y:S05]  /*27f0*/  BSYNC B1 ;  /* 0x0000000000017941 */ /* 0x000fea0003800000 */
.L_x_34:
[----:B-----5:R-:W-:Y:S01]  /*2800*/  LOP3.LUT R15, R5, 0xffffe000, RZ, 0xc0, !PT ;  /* 0xffffe000050f7812 */ /* 0x020fe200078ec0ff */
[----:B------:R-:W-:Y:S01]  /*2810*/  IMAD.IADD R105, R105, 0x1, R21 ;  /* 0x0000000169697824 */ /* 0x000fe200078e0215 */
[----:B------:R-:W-:Y:S01]  /*2820*/  IADD3 R108, P2, R108, R20, RZ ;  /* 0x000000146c6c7210 */ /* 0x000fe20007f5e0ff */
[----:B------:R-:W-:Y:S01]  /*2830*/  IMAD.MOV.U32 R24, RZ, RZ, R5 ;  /* 0x000000ffff187224 */ /* 0x000fe200078e0005 */
[----:B------:R-:W-:Y:S01]  /*2840*/  ISETP.GT.AND P0, PT, R3, 0x8, P0 ;  /* 0x000000080300780c */ /* 0x000fe20000704270 */
[----:B------:R-:W-:Y:S02]  /*2850*/  FMUL R12, R15, R90 ;  /* 0x0000005a0f0c7220 */ /* 0x000fe40000400000 */
[----:B------:R-:W-:Y:S01]  /*2860*/  IMAD.X R13, R105, 0x1, R13, P2 ;  /* 0x00000001690d7824 */ /* 0x000fe200010e060d */
[----:B------:R-:W-:Y:S01]  /*2870*/  LEA R14, P2, R108, R114, 0x2 ;  /* 0x000000726c0e7211 */ /* 0x000fe200078410ff */
[----:B------:R-:W-:-:S03]  /*2880*/  FFMA R25, R25, R23, R12 ;  /* 0x0000001719197223 */ /* 0x000fc6000000000c */
[----:B------:R-:W-:Y:S02]  /*2890*/  LEA.HI.X R15, R108, R115, R13, 0x2, P2 ;  /* 0x000000736c0f7211 */ /* 0x000fe400010f140d */
[----:B------:R-:W-:-:S05]  /*28a0*/  F2FP.TF32.F32.PACK_B R25, R25 ;  /* 0x00000019ff19723e */ /* 0x000fca00024050ff */
[----:B------:R2:W-:Y:S04]  /*28b0*/  @P3 STG.E desc[UR36][R10.64+0x4], R25 ;  /* 0x000004190a003986 */ /* 0x0005e8000c101924 */
[----:B------:R-:W3:Y:S01]  /*28c0*/  @P0 LDG.E.LTC128B R24, desc[UR36][R14.64] ;  /* 0x000000240e180981 */ /* 0x000ee2000c1e1920 */
[----:B------:R-:W-:Y:S01]  /*28d0*/  IADD3 R20, P2, R8, R20, RZ ;  /* 0x0000001408147210 */ /* 0x000fe20007f5e0ff */
[----:B------:R-:W-:Y:S01]  /*28e0*/  BSSY B1, `(.L_x_36) ;  /* 0x0000011000017945 */ /* 0x000fe20003800000 */
[----:B------:R-:W-:-:S03]  /*28f0*/  ISETP.GT.AND P1, PT, R3, 0x8, P1 ;  /* 0x000000080300780c */ /* 0x000fc60000f24270 */
[----:B------:R-:W-:Y:S01]  /*2900*/  IMAD.X R21, R9, 0x1, R105, P2 ;  /* 0x0000000109157824 */ /* 0x000fe200010e0669 */
[C---:B------:R-:W-:Y:S02]  /*2910*/  SHF.L.U64.HI R9, R91.reuse, 0x2, R92 ;  /* 0x000000025b097819 */ /* 0x040fe4000001025c */
[----:B------:R-:W-:Y:S01]  /*2920*/  LEA R12, P2, R91, R10, 0x2 ;  /* 0x0000000a5b0c7211 */ /* 0x000fe200078410ff */
[----:B------:R-:W-:-:S04]  /*2930*/  IMAD.WIDE.U32 R20, R101, R110, R20 ;  /* 0x0000006e65147225 */ /* 0x000fc800078e0014 */
[----:B------:R-:W-:Y:S01]  /*2940*/  IMAD.X R13, R9, 0x1, R11, P2 ;  /* 0x00000001090d7824 */ /* 0x000fe200010e060b */
[----:B------:R-:W-:Y:S02]  /*2950*/  LEA R8, P3, R20, R114, 0x2 ;  /* 0x0000007214087211 */ /* 0x000fe400078610ff */
[----:B---3--:R-:W-:-:S05]  /*2960*/  LOP3.LUT R5, R24, 0xffffe000, RZ, 0xc0, !PT ;  /* 0xffffe00018057812 */ /* 0x008fca00078ec0ff */
[----:B------:R-:W-:-:S04]  /*2970*/  FMUL R5, R5, R90 ;  /* 0x0000005a05057220 */ /* 0x000fc80000400000 */
[----:B------:R-:W-:Y:S01]  /*2980*/  FFMA R101, R26, R23, R5 ;  /* 0x000000171a657223 */ /* 0x000fe20000000005 */
[----:B------:R-:W-:-:S04]  /*2990*/  IMAD.IADD R5, R103, 0x1, R21 ;  /* 0x0000000167057824 */ /* 0x000fc800078e0215 */
[----:B------:R-:W-:Y:S02]  /*29a0*/  F2FP.TF32.F32.PACK_B R101, R101 ;  /* 0x00000065ff65723e */ /* 0x000fe400024050ff */
[----:B------:R-:W-:-:S03]  /*29b0*/  LEA.HI.X R9, R20, R115, R5, 0x2, P3 ;  /* 0x0000007314097211 */ /* 0x000fc600018f1405 */
[----:B------:R2:W-:Y:S01]  /*29c0*/  @P0 STG.E desc[UR36][R12.64], R101 ;  /* 0x000000650c000986 */ /* 0x0005e2000c101924 */
[----:B------:R-:W-:Y:S05]  /*29d0*/  @!P1 BRA `(.L_x_37) ;  /* 0x0000000000049947 */ /* 0x000fea0003800000 */
[----:B------:R3:W5:Y:S02]  /*29e0*/  LDG.E.LTC128B R24, desc[UR36][R8.64+0x4] ;  /* 0x0000042408187981 */ /* 0x000764000c1e1920 */
.L_x_37:
[----:B------:R-:W-:Y:S05]  /*29f0*/  BSYNC B1 ;  /* 0x0000000000017941 */ /* 0x000fea0003800000 */
.L_x_36:
[----:B-----5:R-:W-:Y:S01]  /*2a00*/  LOP3.LUT R5, R24, 0xffffe000, RZ, 0xc0, !PT ;  /* 0xffffe00018057812 */ /* 0x020fe200078ec0ff */
[----:B------:R-:W-:Y:S01]  /*2a10*/  BSSY B1, `(.L_x_38) ;  /* 0x0000009000017945 */ /* 0x000fe20003800000 */
[----:B------:R-:W-:-:S03]  /*2a20*/  ISETP.GT.AND P0, PT, R4, 0x8, PT ;  /* 0x000000080400780c */ /* 0x000fc60003f04270 */
[----:B------:R-:W-:Y:S01]  /*2a30*/  FMUL R14, R5, R90 ;  /* 0x0000005a050e7220 */ /* 0x000fe20000400000 */
[----:B------:R-:W-:-:S03]  /*2a40*/  ISETP.GT.AND P2, PT, R3, RZ, P0 ;  /* 0x000000ff0300720c */ /* 0x000fc60000744270 */
[----:B------:R-:W-:-:S05]  /*2a50*/  FFMA R27, R27, R23, R14 ;  /* 0x000000171b1b7223 */ /* 0x000fca000000000e */
[----:B------:R-:W-:-:S05]  /*2a60*/  F2FP.TF32.F32.PACK_B R27, R27 ;  /* 0x0000001bff1b723e */ /* 0x000fca00024050ff */
[----:B------:R4:W-:Y:S01]  /*2a70*/  @P1 STG.E desc[UR36][R12.64+0x4], R27 ;  /* 0x0000041b0c001986 */ /* 0x0009e2000c101924 */
[----:B------:R-:W-:Y:S05]  /*2a80*/  @!P2 BRA `(.L_x_39) ;  /* 0x000000000004a947 */ /* 0x000fea0003800000 */
[----:B------:R0:W5:Y:S02]  /*2a90*/  LDG.E.LTC128B R24, desc[UR36][R6.64+0x20] ;  /* 0x0000202406187981 */ /* 0x000164000c1e1920 */
.L_x_39:
[----:B------:R-:W-:Y:S05]  /*2aa0*/  BSYNC B1 ;  /* 0x0000000000017941 */ /* 0x000fea0003800000 */
.L_x_38:
        /* <DEDUP_REMOVED lines=10> */
.L_x_41:
[----:B------:R-:W-:Y:S05]  /*2b50*/  BSYNC B1 ;  /* 0x0000000000017941 */ /* 0x000fea0003800000 */
.L_x_40:
[----:B0----5:R-:W-:Y:S01]  /*2b60*/  LOP3.LUT R5, R24, 0xffffe000, RZ, 0xc0, !PT ;  /* 0xffffe00018057812 */ /* 0x021fe200078ec0ff */
[----:B------:R-:W-:Y:S01]  /*2b70*/  BSSY B1, `(.L_x_42) ;  /* 0x0000008000017945 */ /* 0x000fe20003800000 */
[----:B------:R-:W-:-:S03]  /*2b80*/  ISETP.GT.AND P0, PT, R3, 0x8, P0 ;  /* 0x000000080300780c */ /* 0x000fc60000704270 */
[----:B------:R-:W-:-:S04]  /*2b90*/  FMUL R14, R5, R90 ;  /* 0x0000005a050e7220 */ /* 0x000fc80000400000 */
[----:B------:R-:W-:-:S05]  /*2ba0*/  FFMA R29, R29, R23, R14 ;  /* 0x000000171d1d7223 */ /* 0x000fca000000000e */
[----:B------:R-:W-:-:S05]  /*2bb0*/  F2FP.TF32.F32.PACK_B R29, R29 ;  /* 0x0000001dff1d723e */ /* 0x000fca00024050ff */
[----:B------:R0:W-:Y:S01]  /*2bc0*/  @P3 STG.E desc[UR36][R10.64+0x24], R29 ;  /* 0x0000241d0a003986 */ /* 0x0001e2000c101924 */
[----:B------:R-:W-:Y:S05]  /*2bd0*/  @!P0 BRA `(.L_x_43) ;  /* 0x0000000000048947 */ /* 0x000fea0003800000 */
[----:B------:R0:W5:Y:S02]  /*2be0*/  LDG.E.LTC128B R24, desc[UR36][R8.64+0x20] ;  /* 0x0000202408187981 */ /* 0x000164000c1e1920 */
.L_x_43:
[----:B------:R-:W-:Y:S05]  /*2bf0*/  BSYNC B1 ;  /* 0x0000000000017941 */ /* 0x000fea0003800000 */
.L_x_42:
[----:B-----5:R-:W-:Y:S01]  /*2c00*/  LOP3.LUT R5, R24, 0xffffe000, RZ, 0xc0, !PT ;  /* 0xffffe00018057812 */ /* 0x020fe200078ec0ff */
        /* <DEDUP_REMOVED lines=8> */
.L_x_45:
[----:B------:R-:W-:Y:S05]  /*2c90*/  BSYNC B1 ;  /* 0x0000000000017941 */ /* 0x000fea0003800000 */
.L_x_44:
[----:B0----5:R-:W-:Y:S01]  /*2ca0*/  LOP3.LUT R5, R24, 0xffffe000, RZ, 0xc0, !PT ;  /* 0xffffe00018057812 */ /* 0x021fe200078ec0ff */
        /* <DEDUP_REMOVED lines=9> */
.L_x_47:
[----:B------:R-:W-:Y:S05]  /*2d40*/  BSYNC B1 ;  /* 0x0000000000017941 */ /* 0x000fea0003800000 */
.L_x_46:
        /* <DEDUP_REMOVED lines=10> */
.L_x_49:
[----:B------:R-:W-:Y:S05]  /*2df0*/  BSYNC B1 ;  /* 0x0000000000017941 */ /* 0x000fea0003800000 */
.L_x_48:
        /* <DEDUP_REMOVED lines=9> */
.L_x_51:
[----:B------:R-:W-:Y:S05]  /*2e90*/  BSYNC B1 ;  /* 0x0000000000017941 */ /* 0x000fea0003800000 */
.L_x_50:
        /* <DEDUP_REMOVED lines=9> */
.L_x_53:
[----:B------:R-:W-:Y:S05]  /*2f30*/  BSYNC B1 ;  /* 0x0000000000017941 */ /* 0x000fea0003800000 */
.L_x_52:
        /* <DEDUP_REMOVED lines=10> */
.L_x_55:
[----:B------:R-:W-:Y:S05]  /*2fe0*/  BSYNC B1 ;  /* 0x0000000000017941 */ /* 0x000fea0003800000 */
.L_x_54:
        /* <DEDUP_REMOVED lines=10> */
.L_x_57:
[----:B------:R-:W-:Y:S05]  /*3090*/  BSYNC B1 ;  /* 0x0000000000017941 */ /* 0x000fea0003800000 */
.L_x_56:
        /* <DEDUP_REMOVED lines=9> */
.L_x_59:
[----:B------:R-:W-:Y:S05]  /*3130*/  BSYNC B1 ;  /* 0x0000000000017941 */ /* 0x000fea0003800000 */
.L_x_58:
        /* <DEDUP_REMOVED lines=9> */
.L_x_61:
[----:B------:R-:W-:Y:S05]  /*31d0*/  BSYNC B1 ;  /* 0x0000000000017941 */ /* 0x000fea0003800000 */
.L_x_60:
        /* <DEDUP_REMOVED lines=10> */
.L_x_63:
[----:B------:R-:W-:Y:S05]  /*3280*/  BSYNC B1 ;  /* 0x0000000000017941 */ /* 0x000fea0003800000 */
.L_x_62:
        /* <DEDUP_REMOVED lines=10> */
.L_x_65:
[----:B------:R-:W-:Y:S05]  /*3330*/  BSYNC B1 ;  /* 0x0000000000017941 */ /* 0x000fea0003800000 */
.L_x_64:
        /* <DEDUP_REMOVED lines=9> */
.L_x_67:
[----:B------:R-:W-:Y:S05]  /*33d0*/  BSYNC B1 ;  /* 0x0000000000017941 */ /* 0x000fea0003800000 */
.L_x_66:
        /* <DEDUP_REMOVED lines=9> */
.L_x_69:
[----:B------:R-:W-:Y:S05]  /*3470*/  BSYNC B1 ;  /* 0x0000000000017941 */ /* 0x000fea0003800000 */
.L_x_68:
        /* <DEDUP_REMOVED lines=10> */
.L_x_71:
[----:B------:R-:W-:Y:S05]  /*3520*/  BSYNC B1 ;  /* 0x0000000000017941 */ /* 0x000fea0003800000 */
.L_x_70:
        /* <DEDUP_REMOVED lines=10> */
.L_x_73:
[----:B------:R-:W-:Y:S05]  /*35d0*/  BSYNC B1 ;  /* 0x0000000000017941 */ /* 0x000fea0003800000 */
.L_x_72:
        /* <DEDUP_REMOVED lines=9> */
.L_x_75:
[----:B------:R-:W-:Y:S05]  /*3670*/  BSYNC B1 ;  /* 0x0000000000017941 */ /* 0x000fea0003800000 */
.L_x_74:
        /* <DEDUP_REMOVED lines=9> */
.L_x_77:
[----:B------:R-:W-:Y:S05]  /*3710*/  BSYNC B1 ;  /* 0x0000000000017941 */ /* 0x000fea0003800000 */
.L_x_76:
        /* <DEDUP_REMOVED lines=10> */
.L_x_79:
[----:B------:R-:W-:Y:S05]  /*37c0*/  BSYNC B1 ;  /* 0x0000000000017941 */ /* 0x000fea0003800000 */
.L_x_78:
        /* <DEDUP_REMOVED lines=10> */
.L_x_81:
[----:B------:R-:W-:Y:S05]  /*3870*/  BSYNC B1 ;  /* 0x0000000000017941 */ /* 0x000fea0003800000 */
.L_x_80:
        /* <DEDUP_REMOVED lines=9> */
.L_x_83:
[----:B------:R-:W-:Y:S05]  /*3910*/  BSYNC B1 ;  /* 0x0000000000017941 */ /* 0x000fea0003800000 */
.L_x_82:
        /* <DEDUP_REMOVED lines=9> */
.L_x_85:
[----:B------:R-:W-:Y:S05]  /*39b0*/  BSYNC B1 ;  /* 0x0000000000017941 */ /* 0x000fea0003800000 */
.L_x_84:
        /* <DEDUP_REMOVED lines=10> */
.L_x_87:
[----:B------:R-:W-:Y:S05]  /*3a60*/  BSYNC B1 ;  /* 0x0000000000017941 */ /* 0x000fea0003800000 */
.L_x_86:
        /* <DEDUP_REMOVED lines=10> */
.L_x_89:
[----:B------:R-:W-:Y:S05]  /*3b10*/  BSYNC B1 ;  /* 0x0000000000017941 */ /* 0x000fea0003800000 */
.L_x_88:
        /* <DEDUP_REMOVED lines=9> */
.L_x_91:
[----:B------:R-:W-:Y:S05]  /*3bb0*/  BSYNC B1 ;  /* 0x0000000000017941 */ /* 0x000fea0003800000 */
.L_x_90:
        /* <DEDUP_REMOVED lines=9> */
.L_x_93:
[----:B------:R-:W-:Y:S05]  /*3c50*/  BSYNC B1 ;  /* 0x0000000000017941 */ /* 0x000fea0003800000 */
.L_x_92:
        /* <DEDUP_REMOVED lines=10> */
.L_x_95:
[----:B------:R-:W-:Y:S05]  /*3d00*/  BSYNC B1 ;  /* 0x0000000000017941 */ /* 0x000fea0003800000 */
.L_x_94:
        /* <DEDUP_REMOVED lines=10> */
.L_x_97:
[----:B------:R-:W-:Y:S05]  /*3db0*/  BSYNC B1 ;  /* 0x0000000000017941 */ /* 0x000fea0003800000 */
.L_x_96:
        /* <DEDUP_REMOVED lines=9> */
.L_x_99:
[----:B------:R-:W-:Y:S05]  /*3e50*/  BSYNC B1 ;  /* 0x0000000000017941 */ /* 0x000fea0003800000 */
.L_x_98:
        /* <DEDUP_REMOVED lines=9> */
.L_x_101:
[----:B------:R-:W-:Y:S05]  /*3ef0*/  BSYNC B1 ;  /* 0x0000000000017941 */ /* 0x000fea0003800000 */
.L_x_100:
        /* <DEDUP_REMOVED lines=10> */
.L_x_103:
[----:B------:R-:W-:Y:S05]  /*3fa0*/  BSYNC B1 ;  /* 0x0000000000017941 */ /* 0x000fea0003800000 */
.L_x_102:
        /* <DEDUP_REMOVED lines=10> */
.L_x_105:
[----:B------:R-:W-:Y:S05]  /*4050*/  BSYNC B1 ;  /* 0x0000000000017941 */ /* 0x000fea0003800000 */
.L_x_104:
        /* <DEDUP_REMOVED lines=9> */
.L_x_107:
[----:B------:R-:W-:Y:S05]  /*40f0*/  BSYNC B1 ;  /* 0x0000000000017941 */ /* 0x000fea0003800000 */
.L_x_106:
        /* <DEDUP_REMOVED lines=9> */
.L_x_109:
[----:B------:R-:W-:Y:S05]  /*4190*/  BSYNC B1 ;  /* 0x0000000000017941 */ /* 0x000fea0003800000 */
.L_x_108:
        /* <DEDUP_REMOVED lines=10> */
.L_x_111:
[----:B------:R-:W-:Y:S05]  /*4240*/  BSYNC B1 ;  /* 0x0000000000017941 */ /* 0x000fea0003800000 */
.L_x_110:
        /* <DEDUP_REMOVED lines=10> */
.L_x_113:
[----:B------:R-:W-:Y:S05]  /*42f0*/  BSYNC B1 ;  /* 0x0000000000017941 */ /* 0x000fea0003800000 */
.L_x_112:
        /* <DEDUP_REMOVED lines=9> */
.L_x_115:
[----:B------:R-:W-:Y:S05]  /*4390*/  BSYNC B1 ;  /* 0x0000000000017941 */ /* 0x000fea0003800000 */
.L_x_114:
        /* <DEDUP_REMOVED lines=9> */
.L_x_117:
[----:B------:R-:W-:Y:S05]  /*4430*/  BSYNC B1 ;  /* 0x0000000000017941 */ /* 0x000fea0003800000 */
.L_x_116:
        /* <DEDUP_REMOVED lines=10> */
.L_x_119:
[----:B------:R-:W-:Y:S05]  /*44e0*/  BSYNC B1 ;  /* 0x0000000000017941 */ /* 0x000fea0003800000 */
.L_x_118:
        /* <DEDUP_REMOVED lines=10> */
.L_x_121:
[----:B------:R-:W-:Y:S05]  /*4590*/  BSYNC B1 ;  /* 0x0000000000017941 */ /* 0x000fea0003800000 */
.L_x_120:
        /* <DEDUP_REMOVED lines=9> */
.L_x_123:
[----:B------:R-:W-:Y:S05]  /*4630*/  BSYNC B1 ;  /* 0x0000000000017941 */ /* 0x000fea0003800000 */
.L_x_122:
        /* <DEDUP_REMOVED lines=9> */
.L_x_125:
[----:B------:R-:W-:Y:S05]  /*46d0*/  BSYNC B1 ;  /* 0x0000000000017941 */ /* 0x000fea0003800000 */
.L_x_124:
        /* <DEDUP_REMOVED lines=10> */
.L_x_127:
[----:B------:R-:W-:Y:S05]  /*4780*/  BSYNC B1 ;  /* 0x0000000000017941 */ /* 0x000fea0003800000 */
.L_x_126:
        /* <DEDUP_REMOVED lines=10> */
.L_x_129:
[----:B------:R-:W-:Y:S05]  /*4830*/  BSYNC B1 ;  /* 0x0000000000017941 */ /* 0x000fea0003800000 */
.L_x_128:
        /* <DEDUP_REMOVED lines=9> */
.L_x_131:
[----:B------:R-:W-:Y:S05]  /*48d0*/  BSYNC B1 ;  /* 0x0000000000017941 */ /* 0x000fea0003800000 */
.L_x_130:
        /* <DEDUP_REMOVED lines=9> */
.L_x_133:
[----:B------:R-:W-:Y:S05]  /*4970*/  BSYNC B1 ;  /* 0x0000000000017941 */ /* 0x000fea0003800000 */
.L_x_132:
        /* <DEDUP_REMOVED lines=10> */
.L_x_135:
[----:B------:R-:W-:Y:S05]  /*4a20*/  BSYNC B1 ;  /* 0x0000000000017941 */ /* 0x000fea0003800000 */
.L_x_134:
        /* <DEDUP_REMOVED lines=10> */
.L_x_137:
[----:B------:R-:W-:Y:S05]  /*4ad0*/  BSYNC B1 ;  /* 0x0000000000017941 */ /* 0x000fea0003800000 */
.L_x_136:
        /* <DEDUP_REMOVED lines=9> */
.L_x_139:
[----:B------:R-:W-:Y:S05]  /*4b70*/  BSYNC B1 ;  /* 0x0000000000017941 */ /* 0x000fea0003800000 */
.L_x_138:
        /* <DEDUP_REMOVED lines=9> */
.L_x_141:
[----:B------:R-:W-:Y:S05]  /*4c10*/  BSYNC B1 ;  /* 0x0000000000017941 */ /* 0x000fea0003800000 */
.L_x_140:
        /* <DEDUP_REMOVED lines=10> */
.L_x_143:
[----:B------:R-:W-:Y:S05]  /*4cc0*/  BSYNC B1 ;  /* 0x0000000000017941 */ /* 0x000fea0003800000 */
.L_x_142:
        /* <DEDUP_REMOVED lines=10> */
.L_x_145:
[----:B------:R-:W-:Y:S05]  /*4d70*/  BSYNC B1 ;  /* 0x0000000000017941 */ /* 0x000fea0003800000 */
.L_x_144:
        /* <DEDUP_REMOVED lines=9> */
.L_x_147:
[----:B------:R-:W-:Y:S05]  /*4e10*/  BSYNC B1 ;  /* 0x0000000000017941 */ /* 0x000fea0003800000 */
.L_x_146:
        /* <DEDUP_REMOVED lines=9> */
.L_x_149:
[----:B------:R-:W-:Y:S05]  /*4eb0*/  BSYNC B1 ;  /* 0x0000000000017941 */ /* 0x000fea0003800000 */
.L_x_148:
        /* <DEDUP_REMOVED lines=10> */
.L_x_151:
[----:B------:R-:W-:Y:S05]  /*4f60*/  BSYNC B1 ;  /* 0x0000000000017941 */ /* 0x000fea0003800000 */
.L_x_150:
[----:B-----5:R-:W-:Y:S01]  /*4f70*/  LOP3.LUT R5, R24, 0xffffe000, RZ, 0xc0, !PT ;  /* 0xffffe00018057812 */ /* 0x020fe200078ec0ff */
[----:B------:R-:W-:Y:S01]  /*4f80*/  BSSY B1, `(.L_x_152) ;  /* 0x000000b000017945 */ /* 0x000fe20003800000 */
[----:B------:R-:W-:Y:S01]  /*4f90*/  ISETP.GT.AND P1, PT, R4, 0x79, PT ;  /* 0x000000790400780c */ /* 0x000fe20003f24270 */
[----:B------:R-:W-:Y:S02]  /*4fa0*/  @P2 IMAD.MOV.U32 R4, RZ, RZ, R10 ;  /* 0x000000ffff042224 */ /* 0x000fe400078e000a */
[----:B------:R-:W-:Y:S01]  /*4fb0*/  FMUL R5, R5, R90 ;  /* 0x0000005a05057220 */ /* 0x000fe20000400000 */
[----:B------:R-:W-:-:S03]  /*4fc0*/  ISETP.GT.AND P3, PT, R3, RZ, P1 ;  /* 0x000000ff0300720c */ /* 0x000fc60000f64270 */
[----:B------:R-:W-:Y:S01]  /*4fd0*/  FFMA R15, R84, R23, R5 ;  /* 0x00000017540f7223 */ /* 0x000fe20000000005 */
[----:B------:R-:W-:-:S04]  /*4fe0*/  @P2 IMAD.MOV.U32 R5, RZ, RZ, R11 ;  /* 0x000000ffff052224 */ /* 0x000fc800078e000b */
[----:B------:R-:W-:-:S05]  /*4ff0*/  F2FP.TF32.F32.PACK_B R15, R15 ;  /* 0x0000000fff0f723e */ /* 0x000fca00024050ff */
[----:B------:R0:W-:Y:S01]  /*5000*/  @P2 STG.E desc[UR36][R4.64+0x1e0], R15 ;  /* 0x0001e00f04002986 */ /* 0x0001e2000c101924 */
[----:B------:R-:W-:Y:S05]  /*5010*/  @!P3 BRA `(.L_x_153) ;  /* 0x000000000004b947 */ /* 0x000fea0003800000 */
[----:B------:R0:W5:Y:S02]  /*5020*/  LDG.E.LTC128B R24, desc[UR36][R6.64+0x1e4] ;  /* 0x0001e42406187981 */ /* 0x000164000c1e1920 */
.L_x_153:
[----:B------:R-:W-:Y:S05]  /*5030*/  BSYNC B1 ;  /* 0x0000000000017941 */ /* 0x000fea0003800000 */
.L_x_152:
        /* <DEDUP_REMOVED lines=9> */
.L_x_155:
[----:B------:R-:W-:Y:S05]  /*50d0*/  BSYNC B1 ;  /* 0x0000000000017941 */ /* 0x000fea0003800000 */
.L_x_154:
[----:B-----5:R-:W-:Y:S01]  /*50e0*/  LOP3.LUT R5, R24, 0xffffe000, RZ, 0xc0, !PT ;  /* 0xffffe00018057812 */ /* 0x020fe200078ec0ff */
[----:B------:R-:W-:Y:S01]  /*50f0*/  @P0 IMAD.MOV.U32 R4, RZ, RZ, R12 ;  /* 0x000000ffff040224 */ /* 0x000fe200078e000c */
[----:B------:R-:W-:Y:S01]  /*5100*/  ISETP.GT.AND P1, PT, R3, 0x8, P1 ;  /* 0x000000080300780c */ /* 0x000fe20000f24270 */
[----:B------:R-:W-:Y:S02]  /*5110*/  BSSY B1, `(.L_x_156) ;  /* 0x0000008000017945 */ /* 0x000fe40003800000 */
[----:B------:R-:W-:-:S04]  /*5120*/  FMUL R5, R5, R90 ;  /* 0x0000005a05057220 */ /* 0x000fc80000400000 */
[----:B-1----:R-:W-:Y:S01]  /*5130*/  FFMA R7, R86, R23, R5 ;  /* 0x0000001756077223 */ /* 0x002fe20000000005 */
[----:B------:R-:W-:-:S04]  /*5140*/  @P0 IMAD.MOV.U32 R5, RZ, RZ, R13 ;  /* 0x000000ffff050224 */ /* 0x000fc800078e000d */
[----:B------:R-:W-:-:S05]  /*5150*/  F2FP.TF32.F32.PACK_B R7, R7 ;  /* 0x00000007ff07723e */ /* 0x000fca00024050ff */
[----:B------:R1:W-:Y:S01]  /*5160*/  @P0 STG.E desc[UR36][R4.64+0x1e0], R7 ;  /* 0x0001e00704000986 */ /* 0x0003e2000c101924 */
[----:B------:R-:W-:Y:S05]  /*5170*/  @!P1 BRA `(.L_x_157) ;  /* 0x0000000000049947 */ /* 0x000fea0003800000 */
[----:B------:R0:W5:Y:S02]  /*5180*/  LDG.E.LTC128B R24, desc[UR36][R8.64+0x1e4] ;  /* 0x0001e42408187981 */ /* 0x000164000c1e1920 */
.L_x_157:
[----:B------:R-:W-:Y:S05]  /*5190*/  BSYNC B1 ;  /* 0x0000000000017941 */ /* 0x000fea0003800000 */
.L_x_156:
[----:B------:R-:W-:Y:S05]  /*51a0*/  @!P1 BRA `(.L_x_158) ;  /* 0x0000001000e89947 */ /* 0x000fea0003800000 */
[----:B-----5:R-:W-:-:S05]  /*51b0*/  LOP3.LUT R3, R24, 0xffffe000, RZ, 0xc0, !PT ;  /* 0xffffe00018037812 */ /* 0x020fca00078ec0ff */
[----:B-1----:R-:W-:-:S04]  /*51c0*/  FMUL R4, R3, R90 ;  /* 0x0000005a03047220 */ /* 0x002fc80000400000 */
[----:B------:R-:W-:-:S05]  /*51d0*/  FFMA R87, R87, R23, R4 ;  /* 0x0000001757577223 */ /* 0x000fca0000000004 */
[----:B------:R-:W-:-:S05]  /*51e0*/  F2FP.TF32.F32.PACK_B R87, R87 ;  /* 0x00000057ff57723e */ /* 0x000fca00024050ff */
[----:B------:R1:W-:Y:S01]  /*51f0*/  STG.E desc[UR36][R12.64+0x1e4], R87 ;  /* 0x0001e4570c007986 */ /* 0x0003e2000c101924 */
[----:B------:R-:W-:Y:S05]  /*5200*/  BRA `(.L_x_158) ;  /* 0x0000001000d07947 */ /* 0x000fea0003800000 */
.L_x_33:
[----:B------:R-:W-:Y:S01]  /*5210*/  ISETP.GT.AND P4, PT, R4, 0x1, PT ;  /* 0x000000010400780c */ /* 0x000fe20003f84270 */
[----:B------:R-:W-:Y:S01]  /*5220*/  ULDC.64 UR4, c[0x0][0x5c0] ;  /* 0x0001700000047ab9 */ /* 0x000fe20000000a00 */
[-C--:B------:R-:W-:Y:S01]  /*5230*/  FMUL R5, R24, R23.reuse ;  /* 0x0000001718057220 */ /* 0x080fe20000400000 */
[----:B------:R-:W-:Y:S01]  /*5240*/  LEA R6, P3, R106, UR4, 0x2 ;  /* 0x000000046a067c11 */ /* 0x000fe2000f8610ff */
[-C--:B------:R-:W-:Y:S01]  /*5250*/  FMUL R25, R25, R23.reuse ;  /* 0x0000001719197220 */ /* 0x080fe20000400000 */
[----:B------:R-:W-:Y:S01]  /*5260*/  ISETP.GT.AND P1, PT, R3, RZ, P4 ;  /* 0x000000ff0300720c */ /* 0x000fe20002724270 */
[-C--:B------:R-:W-:Y:S01]  /*5270*/  FMUL R11, R26, R23.reuse ;  /* 0x000000171a0b7220 */ /* 0x080fe20000400000 */
[----:B------:R-:W-:Y:S01]  /*5280*/  LEA.HI.X R7, R106, UR5, R117, 0x2, P3 ;  /* 0x000000056a077c11 */ /* 0x000fe200098f1475 */
[----:B------:R-:W-:Y:S01]  /*5290*/  FMUL R27, R27, R23 ;  /* 0x000000171b1b7220 */ /* 0x000fe20000400000 */
[----:B------:R-:W-:Y:S01]  /*52a0*/  F2FP.TF32.F32.PACK_B R5, R5 ;  /* 0x00000005ff05723e */ /* 0x000fe200024050ff */
[----:B------:R-:W-:Y:S01]  /*52b0*/  FMUL R29, R29, R23 ;  /* 0x000000171d1d7220 */ /* 0x000fe20000400000 */
[----:B------:R-:W-:Y:S01]  /*52c0*/  F2FP.TF32.F32.PACK_B R25, R25 ;  /* 0x00000019ff19723e */ /* 0x000fe200024050ff */
[-C--:B------:R-:W-:Y:S01]  /*52d0*/  FMUL R31, R31, R23.reuse ;  /* 0x000000171f1f7220 */ /* 0x080fe20000400000 */
[C---:B------:R-:W-:Y:S01]  /*52e0*/  SHF.L.U64.HI R9, R91.reuse, 0x2, R92 ;  /* 0x000000025b097819 */ /* 0x040fe2000001025c */
[----:B------:R0:W-:Y:S01]  /*52f0*/  @P2 STG.E desc[UR36][R6.64], R5 ;  /* 0x0000000506002986 */ /* 0x0001e2000c101924 */
[----:B------:R-:W-:Y:S01]  /*5300*/  LEA R8, P3, R91, R6, 0x2 ;  /* 0x000000065b087211 */ /* 0x000fe200078610ff */
[-C--:B------:R-:W-:Y:S01]  /*5310*/  FMUL R13, R32, R23.reuse ;  /* 0x00000017200d7220 */ /* 0x080fe20000400000 */
[C---:B------:R-:W-:Y:S01]  /*5320*/  ISETP.GT.AND P2, PT, R4.reuse, 0x8, PT ;  /* 0x000000080400780c */ /* 0x040fe20003f44270 */
[----:B------:R-:W-:Y:S01]  /*5330*/  @P1 STG.E desc[UR36][R6.64+0x4], R25 ;  /* 0x0000041906001986 */ /* 0x000fe2000c101924 */
[----:B------:R-:W-:Y:S01]  /*5340*/  ISETP.GT.AND P1, PT, R4, 0x9, PT ;  /* 0x000000090400780c */ /* 0x000fe20003f24270 */
[----:B------:R-:W-:Y:S01]  /*5350*/  IMAD.X R9, R9, 0x1, R7, P3 ;  /* 0x0000000109097824 */ /* 0x000fe200018e0607 */
[----:B------:R-:W-:Y:S01]  /*5360*/  ISETP.GT.AND P0, PT, R3, 0x8, P0 ;  /* 0x000000080300780c */ /* 0x000fe20000704270 */
[-C--:B------:R-:W-:Y:S01]  /*5370*/  FMUL R33, R33, R23.reuse ;  /* 0x0000001721217220 */ /* 0x080fe20000400000 */
[----:B------:R-:W-:Y:S01]  /*5380*/  ISETP.GT.AND P4, PT, R3, 0x8, P4 ;  /* 0x000000080300780c */ /* 0x000fe20002784270 */
[-C--:B------:R-:W-:Y:S01]  /*5390*/  FMUL R35, R35, R23.reuse ;  /* 0x0000001723237220 */ /* 0x080fe20000400000 */
[C---:B------:R-:W-:Y:S01]  /*53a0*/  ISETP.GT.AND P5, PT, R3.reuse, RZ, P2 ;  /* 0x000000ff0300720c */ /* 0x040fe200017a4270 */
[-C--:B0-----:R-:W-:Y:S01]  /*53b0*/  FMUL R5, R28, R23.reuse ;  /* 0x000000171c057220 */ /* 0x081fe20000400000 */
[----:B------:R-:W-:Y:S01]  /*53c0*/  ISETP.GT.AND P3, PT, R3, RZ, P1 ;  /* 0x000000ff0300720c */ /* 0x000fe20000f64270 */
[----:B------:R-:W-:Y:S01]  /*53d0*/  FMUL R37, R37, R23 ;  /* 0x0000001725257220 */ /* 0x000fe20000400000 */
[----:B------:R-:W-:Y:S01]  /*53e0*/  F2FP.TF32.F32.PACK_B R11, R11 ;  /* 0x0000000bff0b723e */ /* 0x000fe200024050ff */
[----:B------:R-:W-:Y:S01]  /*53f0*/  FMUL R39, R39, R23 ;  /* 0x0000001727277220 */ /* 0x000fe20000400000 */
[----:B------:R-:W-:Y:S01]  /*5400*/  F2FP.TF32.F32.PACK_B R27, R27 ;  /* 0x0000001bff1b723e */ /* 0x000fe200024050ff */
[----:B------:R-:W-:Y:S01]  /*5410*/  FMUL R41, R41, R23 ;  /* 0x0000001729297220 */ /* 0x000fe20000400000 */
[----:B------:R-:W-:Y:S01]  /*5420*/  F2FP.TF32.F32.PACK_B R5, R5 ;  /* 0x00000005ff05723e */ /* 0x000fe200024050ff */
[----:B------:R0:W-:Y:S01]  /*5430*/  @P0 STG.E desc[UR36][R8.64], R11 ;  /* 0x0000000b08000986 */ /* 0x0001e2000c101924 */
[----:B------:R-:W-:Y:S01]  /*5440*/  F2FP.TF32.F32.PACK_B R29, R29 ;  /* 0x0000001dff1d723e */ /* 0x000fe200024050ff */
[-C--:B------:R-:W-:Y:S01]  /*5450*/  FMUL R43, R43, R23.reuse ;  /* 0x000000172b2b7220 */ /* 0x080fe20000400000 */
[C---:B------:R-:W-:Y:S01]  /*5460*/  ISETP.GT.AND P0, PT, R4.reuse, 0x10, PT ;  /* 0x000000100400780c */ /* 0x040fe20003f04270 */
[----:B------:R-:W-:Y:S01]  /*5470*/  @P4 STG.E desc[UR36][R8.64+0x4], R27 ;  /* 0x0000041b08004986 */ /* 0x000fe2000c101924 */
[----:B------:R-:W-:Y:S01]  /*5480*/  ISETP.GT.AND P2, PT, R3, 0x8, P2 ;  /* 0x000000080300780c */ /* 0x000fe20001744270 */
[-C--:B------:R-:W-:Y:S01]  /*5490*/  FMUL R45, R45, R23.reuse ;  /* 0x000000172d2d7220 */ /* 0x080fe20000400000 */
[C---:B------:R-:W-:Y:S01]  /*54a0*/  ISETP.GT.AND P1, PT, R3.reuse, 0x8, P1 ;  /* 0x000000080300780c */ /* 0x040fe20000f24270 */
[----:B------:R1:W-:Y:S01]  /*54b0*/  @P5 STG.E desc[UR36][R6.64+0x20], R5 ;  /* 0x0000200506005986 */ /* 0x0003e2000c101924 */
[----:B------:R-:W-:Y:S01]  /*54c0*/  ISETP.GT.AND P5, PT, R3, RZ, P0 ;  /* 0x000000ff0300720c */ /* 0x000fe200007a4270 */
[----:B------:R-:W-:Y:S01]  /*54d0*/  FMUL R47, R47, R23 ;  /* 0x000000172f2f7220 */ /* 0x000fe20000400000 */
[----:B------:R-:W-:Y:S01]  /*54e0*/  F2FP.TF32.F32.PACK_B R31, R31 ;  /* 0x0000001fff1f723e */ /* 0x000fe200024050ff */
[----:B------:R-:W-:Y:S01]  /*54f0*/  @P3 STG.E desc[UR36][R6.64+0x24], R29 ;  /* 0x0000241d06003986 */ /* 0x000fe2000c101924 */
[----:B------:R-:W-:Y:S01]  /*5500*/  ISETP.GT.AND P3, PT, R4, 0x11, PT ;  /* 0x000000110400780c */ /* 0x000fe20003f64270 */
[----:B0-----:R-:W-:Y:S01]  /*5510*/  FMUL R11, R30, R23 ;  /* 0x000000171e0b7220 */ /* 0x001fe20000400000 */
[----:B------:R-:W-:Y:S01]  /*5520*/  F2FP.TF32.F32.PACK_B R13, R13 ;  /* 0x0000000dff0d723e */ /* 0x000fe200024050ff */
[-C--:B------:R-:W-:Y:S01]  /*5530*/  FMUL R49, R49, R23.reuse ;  /* 0x0000001731317220 */ /* 0x080fe20000400000 */
[----:B------:R-:W-:Y:S01]  /*5540*/  ISETP.GT.AND P4, PT, R3, RZ, P3 ;  /* 0x000000ff0300720c */ /* 0x000fe20001f84270 */
[----:B------:R-:W-:Y:S01]  /*5550*/  FMUL R51, R51, R23 ;  /* 0x0000001733337220 */ /* 0x000fe20000400000 */
[----:B------:R-:W-:Y:S01]  /*5560*/  F2FP.TF32.F32.PACK_B R11, R11 ;  /* 0x0000000bff0b723e */ /* 0x000fe200024050ff */
[----:B-1----:R-:W-:Y:S01]  /*5570*/  FMUL R5, R34, R23 ;  /* 0x0000001722057220 */ /* 0x002fe20000400000 */
[----:B------:R-:W-:Y:S01]  /*5580*/  F2FP.TF32.F32.PACK_B R33, R33 ;  /* 0x00000021ff21723e */ /* 0x000fe200024050ff */
[-C--:B------:R-:W-:Y:S01]  /*5590*/  FMUL R53, R53, R23.reuse ;  /* 0x0000001735357220 */ /* 0x080fe20000400000 */
[----:B------:R-:W-:Y:S01]  /*55a0*/  ISETP.GT.AND P0, PT, R3, 0x8, P0 ;  /* 0x000000080300780c */ /* 0x000fe20000704270 */
[----:B------:R0:W-:Y:S01]  /*55b0*/  @P2 STG.E desc[UR36][R8.64+0x20], R11 ;  /* 0x0000200b08002986 */ /* 0x0001e2000c101924 */
[C---:B------:R-:W-:Y:S01]  /*55c0*/  ISETP.GT.AND P2, PT, R4.reuse, 0x19, PT ;  /* 0x000000190400780c */ /* 0x040fe20003f44270 */
[----:B------:R-:W-:Y:S01]  /*55d0*/  FMUL R55, R55, R23 ;  /* 0x0000001737377220 */ /* 0x000fe20000400000 */
[----:B------:R-:W-:Y:S01]  /*55e0*/  F2FP.TF32.F32.PACK_B R5, R5 ;  /* 0x00000005ff05723e */ /* 0x000fe200024050ff */
[----:B------:R-:W-:Y:S01]  /*55f0*/  @P1 STG.E desc[UR36][R8.64+0x24], R31 ;  /* 0x0000241f08001986 */ /* 0x000fe2000c101924 */
[----:B------:R-:W-:Y:S01]  /*5600*/  ISETP.GT.AND P1, PT, R4, 0x18, PT ;  /* 0x000000180400780c */ /* 0x000fe20003f24270 */
[----:B------:R-:W-:Y:S01]  /*5610*/  FMUL R57, R57, R23 ;  /* 0x0000001739397220 */ /* 0x000fe20000400000 */
[----:B------:R-:W-:Y:S01]  /*5620*/  F2FP.TF32.F32.PACK_B R35, R35 ;  /* 0x00000023ff23723e */ /* 0x000fe200024050ff */
[----:B------:R1:W-:Y:S01]  /*5630*/  @P5 STG.E desc[UR36][R6.64+0x40], R13 ;  /* 0x0000400d06005986 */ /* 0x0003e2000c101924 */
[----:B------:R-:W-:Y:S01]  /*5640*/  ISETP.GT.AND P5, PT, R3, RZ, P1 ;  /* 0x000000ff0300720c */ /* 0x000fe20000fa4270 */
[----:B------:R-:W-:Y:S01]  /*5650*/  FMUL R59, R59, R23 ;  /* 0x000000173b3b7220 */ /* 0x000fe20000400000 */
[----:B------:R-:W-:Y:S01]  /*5660*/  F2FP.TF32.F32.PACK_B R37, R37 ;  /* 0x00000025ff25723e */ /* 0x000fe200024050ff */
[----:B------:R-:W-:Y:S01]  /*5670*/  @P4 STG.E desc[UR36][R6.64+0x44], R33 ;  /* 0x0000442106004986 */ /* 0x000fe2000c101924 */
[C---:B------:R-:W-:Y:S01]  /*5680*/  ISETP.GT.AND P4, PT, R3.reuse, 0x8, P3 ;  /* 0x000000080300780c */ /* 0x040fe20001f84270 */
[-C--:B0-----:R-:W-:Y:S01]  /*5690*/  FMUL R11, R36, R23.reuse ;  /* 0x00000017240b7220 */ /* 0x081fe20000400000 */
[----:B------:R-:W-:Y:S01]  /*56a0*/  ISETP.GT.AND P3, PT, R3, RZ, P2 ;  /* 0x000000ff0300720c */ /* 0x000fe20001764270 */
[----:B------:R0:W-:Y:S01]  /*56b0*/  @P0 STG.E desc[UR36][R8.64+0x40], R5 ;  /* 0x0000400508000986 */ /* 0x0001e2000c101924 */
[----:B------:R-:W-:Y:S01]  /*56c0*/  ISETP.GT.AND P0, PT, R4, 0x20, PT ;  /* 0x000000200400780c */ /* 0x000fe20003f04270 */
[----:B------:R-:W-:Y:S01]  /*56d0*/  FMUL R61, R61, R23 ;  /* 0x000000173d3d7220 */ /* 0x000fe20000400000 */
[----:B------:R-:W-:Y:S01]  /*56e0*/  F2FP.TF32.F32.PACK_B R11, R11 ;  /* 0x0000000bff0b723e */ /* 0x000fe200024050ff */
[-C--:B-1----:R-:W-:Y:S01]  /*56f0*/  FMUL R13, R40, R23.reuse ;  /* 0x00000017280d7220 */ /* 0x082fe20000400000 */
[----:B------:R-:W-:Y:S01]  /*5700*/  ISETP.GT.AND P1, PT, R3, 0x8, P1 ;  /* 0x000000080300780c */ /* 0x000fe20000f24270 */
[----:B------:R-:W-:Y:S01]  /*5710*/  FMUL R63, R63, R23 ;  /* 0x000000173f3f7220 */ /* 0x000fe20000400000 */
[----:B------:R-:W-:Y:S01]  /*5720*/  F2FP.TF32.F32.PACK_B R39, R39 ;  /* 0x00000027ff27723e */ /* 0x000fe200024050ff */
[----:B------:R-:W-:Y:S01]  /*5730*/  FMUL R65, R65, R23 ;  /* 0x0000001741417220 */ /* 0x000fe20000400000 */
[----:B------:R-:W-:Y:S01]  /*5740*/  F2FP.TF32.F32.PACK_B R13, R13 ;  /* 0x0000000dff0d723e */ /* 0x000fe200024050ff */
[----:B------:R-:W-:Y:S01]  /*5750*/  @P4 STG.E desc[UR36][R8.64+0x44], R35 ;  /* 0x0000442308004986 */ /* 0x000fe2000c101924 */
[C---:B------:R-:W-:Y:S01]  /*5760*/  ISETP.GT.AND P4, PT, R3.reuse, 0x8, P2 ;  /* 0x000000080300780c */ /* 0x040fe20001784270 */
[-C--:B0-----:R-:W-:Y:S01]  /*5770*/  FMUL R5, R38, R23.reuse ;  /* 0x0000001726057220 */ /* 0x081fe20000400000 */
[C---:B------:R-:W-:Y:S01]  /*5780*/  ISETP.GT.AND P2, PT, R4.reuse, 0x21, PT ;  /* 0x000000210400780c */ /* 0x040fe20003f44270 */
[----:B------:R0:W-:Y:S01]  /*5790*/  @P5 STG.E desc[UR36][R6.64+0x60], R11 ;  /* 0x0000600b06005986 */ /* 0x0001e2000c101924 */
[----:B------:R-:W-:Y:S01]  /*57a0*/  ISETP.GT.AND P5, PT, R3, RZ, P0 ;  /* 0x000000ff0300720c */ /* 0x000fe200007a4270 */
[----:B------:R-:W-:Y:S01]  /*57b0*/  FMUL R67, R67, R23 ;  /* 0x0000001743437220 */ /* 0x000fe20000400000 */
[----:B------:R-:W-:Y:S01]  /*57c0*/  F2FP.TF32.F32.PACK_B R5, R5 ;  /* 0x00000005ff05723e */ /* 0x000fe200024050ff */
[----:B------:R-:W-:Y:S01]  /*57d0*/  @P3 STG.E desc[UR36][R6.64+0x64], R37 ;  /* 0x0000642506003986 */ /* 0x000fe2000c101924 */
[----:B------:R-:W-:Y:S01]  /*57e0*/  ISETP.GT.AND P3, PT, R3, RZ, P2 ;  /* 0x000000ff0300720c */ /* 0x000fe20001764270 */
[----:B------:R-:W-:Y:S01]  /*57f0*/  FMUL R69, R69, R23 ;  /* 0x0000001745457220 */ /* 0x000fe20000400000 */
[----:B------:R-:W-:Y:S01]  /*5800*/  F2FP.TF32.F32.PACK_B R41, R41 ;  /* 0x00000029ff29723e */ /* 0x000fe200024050ff */
[----:B------:R1:W-:Y:S01]  /*5810*/  @P1 STG.E desc[UR36][R8.64+0x60], R5 ;  /* 0x0000600508001986 */ /* 0x0003e2000c101924 */
[----:B------:R-:W-:Y:S01]  /*5820*/  ISETP.GT.AND P1, PT, R4, 0x28, PT ;  /* 0x000000280400780c */ /* 0x000fe20003f24270 */
[-C--:B------:R-:W-:Y:S01]  /*5830*/  FMUL R71, R71, R23.reuse ;  /* 0x0000001747477220 */ /* 0x080fe20000400000 */
[C---:B------:R-:W-:Y:S01]  /*5840*/  ISETP.GT.AND P0, PT, R3.reuse, 0x8, P0 ;  /* 0x000000080300780c */ /* 0x040fe20000704270 */
[----:B------:R-:W-:Y:S01]  /*5850*/  @P4 STG.E desc[UR36][R8.64+0x64], R39 ;  /* 0x0000642708004986 */ /* 0x000fe2000c101924 */
[C---:B------:R-:W-:Y:S01]  /*5860*/  ISETP.GT.AND P4, PT, R3.reuse, 0x8, P2 ;  /* 0x000000080300780c */ /* 0x040fe20001784270 */
[-C--:B0-----:R-:W-:Y:S01]  /*5870*/  FMUL R11, R44, R23.reuse ;  /* 0x000000172c0b7220 */ /* 0x081fe20000400000 */
[----:B------:R-:W-:Y:S01]  /*5880*/  ISETP.GT.AND P2, PT, R4, 0x29, PT ;  /* 0x000000290400780c */ /* 0x000fe20003f44270 */
[----:B------:R0:W-:Y:S01]  /*5890*/  @P5 STG.E desc[UR36][R6.64+0x80], R13 ;  /* 0x0000800d06005986 */ /* 0x0001e2000c101924 */
[----:B------:R-:W-:Y:S01]  /*58a0*/  ISETP.GT.AND P5, PT, R3, RZ, P1 ;  /* 0x000000ff0300720c */ /* 0x000fe20000fa4270 */
[----:B------:R-:W-:Y:S01]  /*58b0*/  FMUL R73, R73, R23 ;  /* 0x0000001749497220 */ /* 0x000fe20000400000 */
[----:B------:R-:W-:Y:S01]  /*58c0*/  F2FP.TF32.F32.PACK_B R43, R43 ;  /* 0x0000002bff2b723e */ /* 0x000fe200024050ff */
[-C--:B-1----:R-:W-:Y:S01]  /*58d0*/  FMUL R5, R42, R23.reuse ;  /* 0x000000172a057220 */ /* 0x082fe20000400000 */
[----:B------:R-:W-:Y:S01]  /*58e0*/  @P3 STG.E desc[UR36][R6.64+0x84], R41 ;  /* 0x0000842906003986 */ /* 0x000fe2000c101924 */
[----:B------:R-:W-:Y:S01]  /*58f0*/  ISETP.GT.AND P3, PT, R3, RZ, P2 ;  /* 0x000000ff0300720c */ /* 0x000fe20001764270 */
[----:B------:R-:W-:Y:S01]  /*5900*/  FMUL R75, R75, R23 ;  /* 0x000000174b4b7220 */ /* 0x000fe20000400000 */
[----:B------:R-:W-:Y:S01]  /*5910*/  F2FP.TF32.F32.PACK_B R11, R11 ;  /* 0x0000000bff0b723e */ /* 0x000fe200024050ff */
[----:B------:R-:W-:Y:S01]  /*5920*/  FMUL R77, R77, R23 ;  /* 0x000000174d4d7220 */ /* 0x000fe20000400000 */
[----:B------:R-:W-:Y:S01]  /*5930*/  F2FP.TF32.F32.PACK_B R5, R5 ;  /* 0x00000005ff05723e */ /* 0x000fe200024050ff */
[----:B------:R-:W-:Y:S01]  /*5940*/  FMUL R79, R79, R23 ;  /* 0x000000174f4f7220 */ /* 0x000fe20000400000 */
[----:B------:R-:W-:Y:S01]  /*5950*/  F2FP.TF32.F32.PACK_B R45, R45 ;  /* 0x0000002dff2d723e */ /* 0x000fe200024050ff */
[-C--:B0-----:R-:W-:Y:S01]  /*5960*/  FMUL R13, R48, R23.reuse ;  /* 0x00000017300d7220 */ /* 0x081fe20000400000 */
[----:B------:R-:W-:Y:S01]  /*5970*/  ISETP.GT.AND P1, PT, R3, 0x8, P1 ;  /* 0x000000080300780c */ /* 0x000fe20000f24270 */
[----:B------:R0:W-:Y:S01]  /*5980*/  @P0 STG.E desc[UR36][R8.64+0x80], R5 ;  /* 0x0000800508000986 */ /* 0x0001e2000c101924 */
[----:B------:R-:W-:Y:S01]  /*5990*/  ISETP.GT.AND P0, PT, R4, 0x30, PT ;  /* 0x000000300400780c */ /* 0x000fe20003f04270 */
[----:B------:R-:W-:Y:S01]  /*59a0*/  FMUL R81, R81, R23 ;  /* 0x0000001751517220 */ /* 0x000fe20000400000 */
[----:B------:R-:W-:Y:S01]  /*59b0*/  F2FP.TF32.F32.PACK_B R47, R47 ;  /* 0x0000002fff2f723e */ /* 0x000fe200024050ff */
[----:B------:R-:W-:Y:S01]  /*59c0*/  @P4 STG.E desc[UR36][R8.64+0x84], R43 ;  /* 0x0000842b08004986 */ /* 0x000fe2000c101924 */
[C---:B------:R-:W-:Y:S01]  /*59d0*/  ISETP.GT.AND P4, PT, R3.reuse, 0x8, P2 ;  /* 0x000000080300780c */ /* 0x040fe20001784270 */
[-C--:B------:R-:W-:Y:S01]  /*59e0*/  FMUL R15, R82, R23.reuse ;  /* 0x00000017520f7220 */ /* 0x080fe20000400000 */
[----:B------:R-:W-:Y:S01]  /*59f0*/  ISETP.GT.AND P2, PT, R4, 0x31, PT ;  /* 0x000000310400780c */ /* 0x000fe20003f44270 */
[----:B------:R1:W-:Y:S01]  /*5a00*/  @P5 STG.E desc[UR36][R6.64+0xa0], R11 ;  /* 0x0000a00b06005986 */ /* 0x0003e2000c101924 */
[----:B------:R-:W-:Y:S01]  /*5a10*/  ISETP.GT.AND P5, PT, R3, RZ, P0 ;  /* 0x000000ff0300720c */ /* 0x000fe200007a4270 */
[----:B------:R-:W-:Y:S01]  /*5a20*/  FMUL R83, R83, R23 ;  /* 0x0000001753537220 */ /* 0x000fe20000400000 */
[----:B------:R-:W-:Y:S01]  /*5a30*/  F2FP.TF32.F32.PACK_B R13, R13 ;  /* 0x0000000dff0d723e */ /* 0x000fe200024050ff */
[-C--:B0-----:R-:W-:Y:S01]  /*5a40*/  FMUL R5, R46, R23.reuse ;  /* 0x000000172e057220 */ /* 0x081fe20000400000 */
[----:B------:R-:W-:Y:S01]  /*5a50*/  @P3 STG.E desc[UR36][R6.64+0xa4], R45 ;  /* 0x0000a42d06003986 */ /* 0x000fe2000c101924 */
[----:B------:R-:W-:Y:S01]  /*5a60*/  ISETP.GT.AND P3, PT, R3, RZ, P2 ;  /* 0x000000ff0300720c */ /* 0x000fe20001764270 */
[----:B------:R-:W-:Y:S01]  /*5a70*/  FMUL R21, R84, R23 ;  /* 0x0000001754157220 */ /* 0x000fe20000400000 */
[----:B------:R-:W-:Y:S01]  /*5a80*/  F2FP.TF32.F32.PACK_B R49, R49 ;  /* 0x00000031ff31723e */ /* 0x000fe200024050ff */
[----:B------:R-:W-:Y:S01]  /*5a90*/  FMUL R85, R85, R23 ;  /* 0x0000001755557220 */ /* 0x000fe20000400000 */
[----:B------:R-:W-:Y:S01]  /*5aa0*/  F2FP.TF32.F32.PACK_B R5, R5 ;  /* 0x00000005ff05723e */ /* 0x000fe200024050ff */
[-C--:B------:R-:W-:Y:S01]  /*5ab0*/  FMUL R87, R87, R23.reuse ;  /* 0x0000001757577220 */ /* 0x080fe20000400000 */
[----:B------:R-:W-:Y:S01]  /*5ac0*/  ISETP.GT.AND P0, PT, R3, 0x8, P0 ;  /* 0x000000080300780c */ /* 0x000fe20000704270 */
[----:B-1----:R-:W-:Y:S01]  /*5ad0*/  FMUL R11, R52, R23 ;  /* 0x00000017340b7220 */ /* 0x002fe20000400000 */
[----:B------:R-:W-:Y:S01]  /*5ae0*/  F2FP.TF32.F32.PACK_B R51, R51 ;  /* 0x00000033ff33723e */ /* 0x000fe200024050ff */
[----:B------:R0:W-:Y:S01]  /*5af0*/  @P1 STG.E desc[UR36][R8.64+0xa0], R5 ;  /* 0x0000a00508001986 */ /* 0x0001e2000c101924 */
[----:B------:R-:W-:-:S02]  /*5b00*/  ISETP.GT.AND P1, PT, R4, 0x38, PT ;  /* 0x000000380400780c */ /* 0x000fc40003f24270 */
[----:B------:R-:W-:Y:S01]  /*5b10*/  F2FP.TF32.F32.PACK_B R11, R11 ;  /* 0x0000000bff0b723e */ /* 0x000fe200024050ff */
[----:B------:R-:W-:Y:S01]  /*5b20*/  @P4 STG.E desc[UR36][R8.64+0xa4], R47 ;  /* 0x0000a42f08004986 */ /* 0x000fe2000c101924 */
[C---:B------:R-:W-:Y:S02]  /*5b30*/  ISETP.GT.AND P4, PT, R3.reuse, 0x8, P2 ;  /* 0x000000080300780c */ /* 0x040fe40001784270 */
[----:B------:R-:W-:Y:S01]  /*5b40*/  ISETP.GT.AND P2, PT, R4, 0x39, PT ;  /* 0x000000390400780c */ /* 0x000fe20003f44270 */
[----:B------:R1:W-:Y:S01]  /*5b50*/  @P5 STG.E desc[UR36][R6.64+0xc0], R13 ;  /* 0x0000c00d06005986 */ /* 0x0003e2000c101924 */
[C---:B------:R-:W-:Y:S02]  /*5b60*/  ISETP.GT.AND P5, PT, R3.reuse, RZ, P1 ;  /* 0x000000ff0300720c */ /* 0x040fe40000fa4270 */
[----:B------:R-:W-:Y:S01]  /*5b70*/  F2FP.TF32.F32.PACK_B R53, R53 ;  /* 0x00000035ff35723e */ /* 0x000fe200024050ff */
[----:B0-----:R-:W-:Y:S01]  /*5b80*/  FMUL R5, R50, R23 ;  /* 0x0000001732057220 */ /* 0x001fe20000400000 */
[----:B------:R-:W-:Y:S01]  /*5b90*/  @P3 STG.E desc[UR36][R6.64+0xc4], R49 ;  /* 0x0000c43106003986 */ /* 0x000fe2000c101924 */
[----:B------:R-:W-:-:S02]  /*5ba0*/  ISETP.GT.AND P3, PT, R3, RZ, P2 ;  /* 0x000000ff0300720c */ /* 0x000fc40001764270 */
[----:B------:R-:W-:Y:S02]  /*5bb0*/  ISETP.GT.AND P1, PT, R3, 0x8, P1 ;  /* 0x000000080300780c */ /* 0x000fe40000f24270 */
[----:B------:R-:W-:Y:S01]  /*5bc0*/  F2FP.TF32.F32.PACK_B R5, R5 ;  /* 0x00000005ff05723e */ /* 0x000fe200024050ff */
[----:B-1----:R-:W-:Y:S01]  /*5bd0*/  FMUL R13, R56, R23 ;  /* 0x00000017380d7220 */ /* 0x002fe20000400000 */
[----:B------:R-:W-:-:S03]  /*5be0*/  F2FP.TF32.F32.PACK_B R55, R55 ;  /* 0x00000037ff37723e */ /* 0x000fc600024050ff */
[----:B------:R0:W-:Y:S01]  /*5bf0*/  @P0 STG.E desc[UR36][R8.64+0xc0], R5 ;  /* 0x0000c00508000986 */ /* 0x0001e2000c101924 */
[C---:B------:R-:W-:Y:S02]  /*5c00*/  ISETP.GT.AND P0, PT, R4.reuse, 0x40, PT ;  /* 0x000000400400780c */ /* 0x040fe40003f04270 */
        /* <DEDUP_REMOVED lines=71> */
[----:B------:R-:W-:Y:S01]  /*6080*/  @P3 STG.E desc[UR36][R6.64+0x164], R69 ;  /* 0x0001644506003986 */ /* 0x000fe2000c101924 */
[----:B0-----:R-:W-:Y:S01]  /*6090*/  FMUL R5, R70, R23 ;  /* 0x0000001746057220 */ /* 0x001fe20000400000 */
[----:B------:R-:W-:-:S02]  /*60a0*/  ISETP.GT.AND P3, PT, R3, RZ, P2 ;  /* 0x000000ff0300720c */ /* 0x000fc40001764270 */
[----:B------:R-:W-:Y:S02]  /*60b0*/  ISETP.GT.AND P0, PT, R3, 0x8, P0 ;  /* 0x000000080300780c */ /* 0x000fe40000704270 */
[----:B------:R-:W-:Y:S01]  /*60c0*/  F2FP.TF32.F32.PACK_B R5, R5 ;  /* 0x00000005ff05723e */ /* 0x000fe200024050ff */
[----:B-1----:R-:W-:Y:S01]  /*60d0*/  FMUL R11, R76, R23 ;  /* 0x000000174c0b7220 */ /* 0x002fe20000400000 */
[----:B------:R-:W-:-:S03]  /*60e0*/  F2FP.TF32.F32.PACK_B R75, R75 ;  /* 0x0000004bff4b723e */ /* 0x000fc600024050ff */
[----:B------:R0:W-:Y:S01]  /*60f0*/  @P1 STG.E desc[UR36][R8.64+0x160], R5 ;  /* 0x0001600508001986 */ /* 0x0001e2000c101924 */
[----:B------:R-:W-:Y:S02]  /*6100*/  F2FP.TF32.F32.PACK_B R77, R77 ;  /* 0x0000004dff4d723e */ /* 0x000fe400024050ff */
[----:B------:R-:W-:Y:S01]  /*6110*/  F2FP.TF32.F32.PACK_B R11, R11 ;  /* 0x0000000bff0b723e */ /* 0x000fe200024050ff */
[----:B------:R-:W-:Y:S01]  /*6120*/  @P4 STG.E desc[UR36][R8.64+0x164], R71 ;  /* 0x0001644708004986 */ /* 0x000fe2000c101924 */
[C---:B------:R-:W-:Y:S02]  /*6130*/  ISETP.GT.AND P4, PT, R4.reuse, 0x68, PT ;  /* 0x000000680400780c */ /* 0x040fe40003f84270 */
[----:B------:R-:W-:Y:S01]  /*6140*/  F2FP.TF32.F32.PACK_B R79, R79 ;  /* 0x0000004fff4f723e */ /* 0x000fe200024050ff */
[----:B------:R1:W-:Y:S01]  /*6150*/  @P5 STG.E desc[UR36][R6.64+0x180], R13 ;  /* 0x0001800d06005986 */ /* 0x0003e2000c101924 */
[----:B------:R-:W-:Y:S02]  /*6160*/  ISETP.GT.AND P5, PT, R4, 0x69, PT ;  /* 0x000000690400780c */ /* 0x000fe40003fa4270 */
[----:B------:R-:W-:Y:S01]  /*6170*/  F2FP.TF32.F32.PACK_B R81, R81 ;  /* 0x00000051ff51723e */ /* 0x000fe200024050ff */
[----:B------:R-:W-:Y:S01]  /*6180*/  @P3 STG.E desc[UR36][R6.64+0x184], R73 ;  /* 0x0001844906003986 */ /* 0x000fe2000c101924 */
[C---:B------:R-:W-:Y:S01]  /*6190*/  ISETP.GT.AND P3, PT, R3.reuse, 0x8, P2 ;  /* 0x000000080300780c */ /* 0x040fe20001764270 */
[----:B0-----:R-:W-:Y:S01]  /*61a0*/  FMUL R5, R74, R23 ;  /* 0x000000174a057220 */ /* 0x001fe20000400000 */
[----:B------:R-:W-:-:S02]  /*61b0*/  ISETP.GT.AND P2, PT, R3, RZ, P4 ;  /* 0x000000ff0300720c */ /* 0x000fc40002744270 */
[C---:B------:R-:W-:Y:S02]  /*61c0*/  ISETP.GT.AND P1, PT, R3.reuse, RZ, P5 ;  /* 0x000000ff0300720c */ /* 0x040fe40002f24270 */
[C---:B------:R-:W-:Y:S01]  /*61d0*/  ISETP.GT.AND P4, PT, R3.reuse, 0x8, P4 ;  /* 0x000000080300780c */ /* 0x040fe20002784270 */
[----:B-1----:R-:W-:Y:S01]  /*61e0*/  FMUL R13, R78, R23 ;  /* 0x000000174e0d7220 */ /* 0x002fe20000400000 */
[----:B------:R-:W-:Y:S02]  /*61f0*/  F2FP.TF32.F32.PACK_B R5, R5 ;  /* 0x00000005ff05723e */ /* 0x000fe400024050ff */
[----:B------:R-:W-:Y:S02]  /*6200*/  ISETP.GT.AND P5, PT, R3, 0x8, P5 ;  /* 0x000000080300780c */ /* 0x000fe40002fa4270 */
[----:B------:R-:W-:Y:S01]  /*6210*/  F2FP.TF32.F32.PACK_B R13, R13 ;  /* 0x0000000dff0d723e */ /* 0x000fe200024050ff */
[----:B------:R0:W-:Y:S01]  /*6220*/  @P0 STG.E desc[UR36][R8.64+0x180], R5 ;  /* 0x0001800508000986 */ /* 0x0001e2000c101924 */
[----:B------:R-:W-:-:S02]  /*6230*/  ISETP.GT.AND P0, PT, R4, 0x79, PT ;  /* 0x000000790400780c */ /* 0x000fc40003f04270 */
[----:B------:R-:W-:Y:S01]  /*6240*/  F2FP.TF32.F32.PACK_B R15, R15 ;  /* 0x0000000fff0f723e */ /* 0x000fe200024050ff */
[----:B------:R-:W-:Y:S01]  /*6250*/  @P3 STG.E desc[UR36][R8.64+0x184], R75 ;  /* 0x0001844b08003986 */ /* 0x000fe2000c101924 */
[C---:B------:R-:W-:Y:S02]  /*6260*/  ISETP.GT.AND P3, PT, R4.reuse, 0x70, PT ;  /* 0x000000700400780c */ /* 0x040fe40003f64270 */
[----:B------:R-:W-:Y:S01]  /*6270*/  F2FP.TF32.F32.PACK_B R83, R83 ;  /* 0x00000053ff53723e */ /* 0x000fe200024050ff */
[----:B------:R1:W-:Y:S01]  /*6280*/  @P2 STG.E desc[UR36][R6.64+0x1a0], R11 ;  /* 0x0001a00b06002986 */ /* 0x0003e2000c101924 */
[C---:B------:R-:W-:Y:S02]  /*6290*/  ISETP.GT.AND P2, PT, R4.reuse, 0x71, PT ;  /* 0x000000710400780c */ /* 0x040fe40003f44270 */
[----:B------:R-:W-:Y:S01]  /*62a0*/  F2FP.TF32.F32.PACK_B R21, R21 ;  /* 0x00000015ff15723e */ /* 0x000fe200024050ff */
[----:B------:R-:W-:Y:S01]  /*62b0*/  @P1 STG.E desc[UR36][R6.64+0x1a4], R77 ;  /* 0x0001a44d06001986 */ /* 0x000fe2000c101924 */
[----:B------:R-:W-:Y:S01]  /*62c0*/  ISETP.GT.AND P1, PT, R4, 0x78, PT ;  /* 0x000000780400780c */ /* 0x000fe20003f24270 */
[----:B------:R-:W-:Y:S01]  /*62d0*/  @P4 IMAD.MOV.U32 R4, RZ, RZ, R8 ;  /* 0x000000ffff044224 */ /* 0x000fe200078e0008 */
[----:B------:R-:W-:Y:S01]  /*62e0*/  F2FP.TF32.F32.PACK_B R85, R85 ;  /* 0x00000055ff55723e */ /* 0x000fe200024050ff */
[----:B0-----:R-:W-:Y:S01]  /*62f0*/  @P4 IMAD.MOV.U32 R5, RZ, RZ, R9 ;  /* 0x000000ffff054224 */ /* 0x001fe200078e0009 */
[----:B------:R-:W-:Y:S01]  /*6300*/  F2FP.TF32.F32.PACK_B R87, R87 ;  /* 0x00000057ff57723e */ /* 0x000fe200024050ff */
[----:B-1----:R-:W-:-:S03]  /*6310*/  FMUL R11, R80, R23 ;  /* 0x00000017500b7220 */ /* 0x002fc60000400000 */
[----:B------:R0:W-:Y:S01]  /*6320*/  @P4 STG.E desc[UR36][R4.64+0x1a0], R13 ;  /* 0x0001a00d04004986 */ /* 0x0001e2000c101924 */
[C---:B------:R-:W-:Y:S02]  /*6330*/  ISETP.GT.AND P4, PT, R3.reuse, RZ, P3 ;  /* 0x000000ff0300720c */ /* 0x040fe40001f84270 */
[----:B------:R-:W-:Y:S02]  /*6340*/  ISETP.GT.AND P3, PT, R3, 0x8, P3 ;  /* 0x000000080300780c */ /* 0x000fe40001f64270 */
[----:B------:R-:W-:Y:S01]  /*6350*/  F2FP.TF32.F32.PACK_B R11, R11 ;  /* 0x0000000bff0b723e */ /* 0x000fe200024050ff */
[----:B0-----:R-:W-:Y:S02]  /*6360*/  @P5 IMAD.MOV.U32 R4, RZ, RZ, R8 ;  /* 0x000000ffff045224 */ /* 0x001fe400078e0008 */
[----:B------:R-:W-:Y:S01]  /*6370*/  FMUL R13, R86, R23 ;  /* 0x00000017560d7220 */ /* 0x000fe20000400000 */
[----:B------:R-:W-:-:S04]  /*6380*/  @P5 IMAD.MOV.U32 R5, RZ, RZ, R9 ;  /* 0x000000ffff055224 */ /* 0x000fc800078e0009 */
[----:B------:R-:W-:Y:S01]  /*6390*/  F2FP.TF32.F32.PACK_B R13, R13 ;  /* 0x0000000dff0d723e */ /* 0x000fe200024050ff */
[----:B------:R0:W-:Y:S01]  /*63a0*/  @P5 STG.E desc[UR36][R4.64+0x1a4], R79 ;  /* 0x0001a44f04005986 */ /* 0x0001e2000c101924 */
[C---:B------:R-:W-:Y:S02]  /*63b0*/  ISETP.GT.AND P5, PT, R3.reuse, RZ, P2 ;  /* 0x000000ff0300720c */ /* 0x040fe400017a4270 */
[----:B------:R-:W-:Y:S01]  /*63c0*/  ISETP.GT.AND P2, PT, R3, 0x8, P2 ;  /* 0x000000080300780c */ /* 0x000fe20001744270 */
[----:B0-----:R-:W-:Y:S02]  /*63d0*/  @P4 IMAD.MOV.U32 R4, RZ, RZ, R6 ;  /* 0x000000ffff044224 */ /* 0x001fe400078e0006 */
[----:B------:R-:W-:-:S05]  /*63e0*/  @P4 IMAD.MOV.U32 R5, RZ, RZ, R7 ;  /* 0x000000ffff054224 */ /* 0x000fca00078e0007 */
        /* <DEDUP_REMOVED lines=10> */
[----:B------:R0:W-:Y:S02]  /*6490*/  @P3 STG.E desc[UR36][R4.64+0x1c0], R15 ;  /* 0x0001c00f04003986 */ /* 0x0001e4000c101924 */
[----:B0-----:R-:W-:Y:S02]  /*64a0*/  @P2 IMAD.MOV.U32 R4, RZ, RZ, R8 ;  /* 0x000000ffff042224 */ /* 0x001fe400078e0008 */
[----:B------:R-:W-:-:S05]  /*64b0*/  @P2 IMAD.MOV.U32 R5, RZ, RZ, R9 ;  /* 0x000000ffff052224 */ /* 0x000fca00078e0009 */
[----:B------:R0:W-:Y:S02]  /*64c0*/  @P2 STG.E desc[UR36][R4.64+0x1c4], R83 ;  /* 0x0001c45304002986 */ /* 0x0001e4000c101924 */
[----:B0-----:R-:W-:Y:S02]  /*64d0*/  @P4 IMAD.MOV.U32 R4, RZ, RZ, R6 ;  /* 0x000000ffff044224 */ /* 0x001fe400078e0006 */
[----:B------:R-:W-:-:S05]  /*64e0*/  @P4 IMAD.MOV.U32 R5, RZ, RZ, R7 ;  /* 0x000000ffff054224 */ /* 0x000fca00078e0007 */
[----:B------:R0:W-:Y:S04]  /*64f0*/  @P4 STG.E desc[UR36][R4.64+0x1e0], R21 ;  /* 0x0001e01504004986 */ /* 0x0001e8000c101924 */
[----:B------:R1:W-:Y:S01]  /*6500*/  @P5 STG.E desc[UR36][R6.64+0x1e4], R85 ;  /* 0x0001e45506005986 */ /* 0x0003e2000c101924 */
[----:B0-----:R-:W-:Y:S02]  /*6510*/  @P1 IMAD.MOV.U32 R4, RZ, RZ, R8 ;  /* 0x000000ffff041224 */ /* 0x001fe400078e0008 */
[----:B------:R-:W-:-:S05]  /*6520*/  @P1 IMAD.MOV.U32 R5, RZ, RZ, R9 ;  /* 0x000000ffff051224 */ /* 0x000fca00078e0009 */
[----:B------:R1:W-:Y:S04]  /*6530*/  @P1 STG.E desc[UR36][R4.64+0x1e0], R13 ;  /* 0x0001e00d04001986 */ /* 0x0003e8000c101924 */
[----:B------:R1:W-:Y:S02]  /*6540*/  @P0 STG.E desc[UR36][R8.64+0x1e4], R87 ;  /* 0x0001e45708000986 */ /* 0x0003e4000c101924 */
.L_x_158:
[----:B------:R-:W-:Y:S05]  /*6550*/  BSYNC B0 ;  /* 0x0000000000007941 */ /* 0x000fea0003800000 */
.L_x_32:
[----:B------:R-:W-:Y:S01]  /*6560*/  IADD3 R16, P0, R16, UR38, RZ ;  /* 0x0000002610107c10 */ /* 0x000fe2000ff1e0ff */
[----:B------:R-:W-:Y:S01]  /*6570*/  ULDC.64 UR4, c[0x0][0x650] ;  /* 0x0001940000047ab9 */ /* 0x000fe20000000a00 */
[----:B------:R-:W-:Y:S01]  /*6580*/  PRMT R3, RZ, 0x7610, R3 ;  /* 0x00007610ff037816 */ /* 0x000fe20000000003 */
[----:B------:R-:W-:Y:S01]  /*6590*/  IMAD.MOV.U32 R100, RZ, RZ, -0x1 ;  /* 0xffffffffff647424 */ /* 0x000fe200078e00ff */
[----:B------:R-:W-:Y:S01]  /*65a0*/  IADD3.X R17, R17, UR41, RZ, P0, !PT ;  /* 0x0000002911117c10 */ /* 0x000fe200087fe4ff */
[----:B--2---:R-:W-:Y:S01]  /*65b0*/  IMAD.MOV.U32 R101, RZ, RZ, -0x1 ;  /* 0xffffffffff657424 */ /* 0x004fe200078e00ff */
[----:B------:R-:W-:-:S04]  /*65c0*/  ISETP.GE.U32.AND P0, PT, R16, UR4, PT ;  /* 0x0000000410007c0c */ /* 0x000fc8000bf06070 */
[----:B------:R-:W-:-:S13]  /*65d0*/  ISETP.GE.U32.AND.EX P0, PT, R17, UR5, PT, P0 ;  /* 0x0000000511007c0c */ /* 0x000fda000bf06100 */
[----:B------:R-:W-:Y:S05]  /*65e0*/  @P0 BRA `(.L_x_159) ;  /* 0x00000004004c0947 */ /* 0x000fea0003800000 */
[----:B0-----:R-:W0:Y:S01]  /*65f0*/  LDC.64 R10, c[0x0][0x628] ;  /* 0x00018a00ff0a7b82 */ /* 0x001e220000000a00 */
[----:B-1--4-:R-:W1:Y:S01]  /*6600*/  S2R R12, SR_CTAID.X ;  /* 0x00000000000c7919 */ /* 0x012e620000002500 */
[----:B---3--:R-:W-:Y:S02]  /*6610*/  IMAD.MOV.U32 R8, RZ, RZ, R16 ;  /* 0x000000ffff087224 */ /* 0x008fe400078e0010 */
[----:B------:R-:W-:Y:S01]  /*6620*/  IMAD.MOV.U32 R9, RZ, RZ, R17 ;  /* 0x000000ffff097224 */ /* 0x000fe200078e0011 */
[----:B------:R-:W2:Y:S03]  /*6630*/  S2R R20, SR_CTAID.Y ;  /* 0x0000000000147919 */ /* 0x000ea60000002600 */
[----:B------:R-:W3:Y:S08]  /*6640*/  LDC R0, c[0x0][0x630] ;  /* 0x00018c00ff007b82 */ /* 0x000ef00000000800 */
[----:B------:R-:W4:Y:S01]  /*6650*/  LDC.64 R14, c[0x0][0x620] ;  /* 0x00018800ff0e7b82 */ /* 0x000f220000000a00 */
[----:B0-----:R-:W-:-:S04]  /*6660*/  ISETP.NE.U32.AND P0, PT, R10, RZ, PT ;  /* 0x000000ff0a00720c */ /* 0x001fc80003f05070 */
[----:B------:R-:W-:-:S13]  /*6670*/  ISETP.NE.AND.EX P0, PT, R11, RZ, PT, P0 ;  /* 0x000000ff0b00720c */ /* 0x000fda0003f05300 */
[----:B-1234-:R-:W-:Y:S05]  /*6680*/  @!P0 BRA `(.L_x_160) ;  /* 0x0000000000288947 */ /* 0x01efea0003800000 */
        /* <DEDUP_REMOVED lines=10> */
.L_x_160:
[-CC-:B------:R-:W-:Y:S01]  /*6730*/  SHF.R.U64 R101, R8, R0.reuse, R9.reuse ;  /* 0x0000000008657219 */ /* 0x180fe20000001209 */
[----:B------:R-:W0:Y:S01]  /*6740*/  LDC.64 R26, c[0x0][0x640] ;  /* 0x00019000ff1a7b82 */ /* 0x000e220000000a00 */
[----:B------:R-:W-:Y:S01]  /*6750*/  SHF.R.U32.HI R0, RZ, R0, R9 ;  /* 0x00000000ff007219 */ /* 0x000fe20000011609 */
[----:B------:R-:W-:Y:S01]  /*6760*/  ULDC UR4, c[0x0][0x150] ;  /* 0x0000540000047ab9 */ /* 0x000fe20000000800 */
[----:B------:R-:W-:Y:S02]  /*6770*/  IADD3 R3, P0, RZ, -R101, RZ ;  /* 0x80000065ff037210 */ /* 0x000fe40007f1e0ff */
[----:B------:R-:W-:-:S03]  /*6780*/  I2FP.F32.U32 R7, R12 ;  /* 0x0000000c00077245 */ /* 0x000fc60000201000 */
[----:B------:R-:W1:Y:S01]  /*6790*/  LDC R6, c[0x0][0x618] ;  /* 0x00018600ff067b82 */ /* 0x000e620000000800 */
[----:B------:R-:W-:Y:S02]  /*67a0*/  IMAD.X R5, RZ, RZ, ~R0, P0 ;  /* 0x000000ffff057224 */ /* 0x000fe400000e0e00 */
[----:B------:R-:W-:Y:S01]  /*67b0*/  FMUL R7, R7, UR4 ;  /* 0x0000000407077c20 */ /* 0x000fe20008400000 */
[----:B------:R-:W-:Y:S01]  /*67c0*/  ULDC UR4, c[0x0][0x154] ;  /* 0x0000550000047ab9 */ /* 0x000fe20000000800 */
[-C--:B------:R-:W-:Y:S02]  /*67d0*/  IMAD R0, R5, R14.reuse, RZ ;  /* 0x0000000e05007224 */ /* 0x080fe400078e02ff */
[C---:B------:R-:W-:Y:S01]  /*67e0*/  IMAD.WIDE.U32 R4, R3.reuse, R14, R16 ;  /* 0x0000000e03047225 */ /* 0x040fe200078e0010 */
[----:B------:R-:W2:Y:S01]  /*67f0*/  LDC R8, c[0x0][0x608] ;  /* 0x00018200ff087b82 */ /* 0x000ea20000000800 */
[----:B------:R-:W3:Y:S02]  /*6800*/  F2I.U32.TRUNC.NTZ R7, R7 ;  /* 0x0000000700077305 */ /* 0x000ee4000020f000 */
[----:B------:R-:W-:Y:S01]  /*6810*/  IMAD R3, R3, R15, R0 ;  /* 0x0000000f03037224 */ /* 0x000fe200078e0200 */
[----:B------:R-:W-:-:S03]  /*6820*/  I2FP.F32.U32 R0, R20 ;  /* 0x0000001400007245 */ /* 0x000fc60000201000 */
[----:B------:R-:W-:Y:S01]  /*6830*/  IMAD.IADD R3, R5, 0x1, R3 ;  /* 0x0000000105037824 */ /* 0x000fe200078e0203 */
[----:B------:R-:W4:Y:S01]  /*6840*/  LDC R11, c[0x0][0x658] ;  /* 0x00019600ff0b7b82 */ /* 0x000f220000000800 */
[----:B0-----:R-:W-:-:S04]  /*6850*/  ISETP.NE.U32.AND P0, PT, R26, RZ, PT ;  /* 0x000000ff1a00720c */ /* 0x001fc80003f05070 */
[----:B------:R-:W-:-:S03]  /*6860*/  ISETP.NE.AND.EX P0, PT, R27, RZ, PT, P0 ;  /* 0x000000ff1b00720c */ /* 0x000fc60003f05300 */
[----:B------:R-:W0:Y:S01]  /*6870*/  LDC R9, c[0x0][0x144] ;  /* 0x00005100ff097b82 */ /* 0x000e220000000800 */
[-C--:B-1----:R-:W-:Y:S01]  /*6880*/  SHF.R.U64 R10, R4, R6.reuse, R3 ;  /* 0x00000006040a7219 */ /* 0x082fe20000001203 */
[----:B---3--:R-:W-:Y:S01]  /*6890*/  IMAD.MOV R7, RZ, RZ, -R7 ;  /* 0x000000ffff077224 */ /* 0x008fe200078e0a07 */
[----:B------:R-:W-:Y:S01]  /*68a0*/  SHF.R.U32.HI R3, RZ, R6, R3 ;  /* 0x00000006ff037219 */ /* 0x000fe20000011603 */
[----:B------:R-:W-:-:S04]  /*68b0*/  FMUL R6, R0, UR4 ;  /* 0x0000000400067c20 */ /* 0x000fc80008400000 */
[----:B------:R-:W1:Y:S01]  /*68c0*/  LDC R21, c[0x0][0x148] ;  /* 0x00005200ff157b82 */ /* 0x000e620000000800 */
[----:B------:R3:W0:Y:S01]  /*68d0*/  F2I.U32.TRUNC.NTZ R14, R6 ;  /* 0x00000006000e7305 */ /* 0x000622000020f000 */
[-CC-:B--2---:R-:W-:Y:S02]  /*68e0*/  SHF.R.U64 R13, R10, R8.reuse, R3.reuse ;  /* 0x000000080a0d7219 */ /* 0x184fe40000001203 */
[----:B------:R-:W-:-:S04]  /*68f0*/  SHF.R.U32.HI R0, RZ, R8, R3 ;  /* 0x00000008ff007219 */ /* 0x000fc80000011603 */
[----:B-----5:R-:W2:Y:S01]  /*6900*/  LDC R24, c[0x0][0x648] ;  /* 0x00019200ff187b82 */ /* 0x020ea20000000800 */
[-CC-:B----4-:R-:W-:Y:S02]  /*6910*/  SHF.R.U64 R15, R13, R11.reuse, R0.reuse ;  /* 0x0000000b0d0f7219 */ /* 0x190fe40000001200 */
[----:B------:R-:W-:-:S03]  /*6920*/  SHF.R.U32.HI R5, RZ, R11, R0 ;  /* 0x0000000bff057219 */ /* 0x000fc60000011600 */
[----:B------:R-:W-:Y:S02]  /*6930*/  IMAD.MOV.U32 R4, RZ, RZ, R15 ;  /* 0x000000ffff047224 */ /* 0x000fe400078e000f */
[----:B------:R-:W4:Y:S01]  /*6940*/  LDC R28, c[0x0][0x638] ;  /* 0x00018e00ff1c7b82 */ /* 0x000f220000000800 */
[----:B0-----:R-:W-:-:S07]  /*6950*/  IMAD R25, R9, R7, R12 ;  /* 0x0000000709197224 */ /* 0x001fce00078e020c */
[----:B------:R-:W0:Y:S08]  /*6960*/  LDC R29, c[0x0][0x610] ;  /* 0x00018400ff1d7b82 */ /* 0x000e300000000800 */
[----:B------:R-:W0:Y:S01]  /*6970*/  LDC R30, c[0x0][0x600] ;  /* 0x00018000ff1e7b82 */ /* 0x000e220000000800 */
[----:B-123--:R-:W-:Y:S05]  /*6980*/  @!P0 BRA `(.L_x_161) ;  /* 0x0000000000288947 */ /* 0x00efea0003800000 */
[----:B------:R-:W1:Y:S02]  /*6990*/  LDC R0, c[0x0][0x64c] ;  /* 0x00019300ff007b82 */ /* 0x000e640000000800 */
[----:B-1----:R-:W-:-:S05]  /*69a0*/  IADD3 R3, P0, R15, R0, RZ ;  /* 0x000000000f037210 */ /* 0x002fca0007f1e0ff */
        /* <DEDUP_REMOVED lines=8> */
.L_x_161:
[----:B------:R-:W-:Y:S01]  /*6a30*/  ISETP.NE.AND P0, PT, R2, 0x1, PT ;  /* 0x000000010200780c */ /* 0x000fe20003f05270 */
[----:B------:R-:W-:Y:S01]  /*6a40*/  IMAD.MOV R14, RZ, RZ, -R14 ;  /* 0x000000ffff0e7224 */ /* 0x000fe200078e0a0e */
[----:B------:R-:W-:Y:S02]  /*6a50*/  SHF.R.U64 R3, R4, R24, R5 ;  /* 0x0000001804037219 */ /* 0x000fe40000001205 */
[----:B------:R-:W-:Y:S02]  /*6a60*/  LOP3.LUT R0, R13, R98, RZ, 0xc0, !PT ;  /* 0x000000620d007212 */ /* 0x000fe400078ec0ff */
[----:B------:R-:W-:Y:S01]  /*6a70*/  LOP3.LUT R10, R10, R97, RZ, 0xc0, !PT ;  /* 0x000000610a0a7212 */ /* 0x000fe200078ec0ff */
[----:B------:R-:W-:Y:S02]  /*6a80*/  IMAD.MOV R4, RZ, RZ, -R3 ;  /* 0x000000ffff047224 */ /* 0x000fe400078e0a03 */
[----:B------:R-:W-:Y:S02]  /*6a90*/  IMAD R0, R93, R3, R0 ;  /* 0x000000035d007224 */ /* 0x000fe400078e0200 */
[----:B----4-:R-:W-:-:S02]  /*6aa0*/  IMAD R3, R4, R28, R15 ;  /* 0x0000001c04037224 */ /* 0x010fc400078e020f */
[----:B------:R-:W-:Y:S02]  /*6ab0*/  @P0 IMAD R25, R21, R14, R20 ;  /* 0x0000000e15190224 */ /* 0x000fe400078e0214 */
[----:B0-----:R-:W-:Y:S02]  /*6ac0*/  IMAD R5, R3, R30, R10 ;  /* 0x0000001e03057224 */ /* 0x001fe400078e020a */
[----:B------:R-:W-:Y:S02]  /*6ad0*/  IMAD R0, R0, R29, R25 ;  /* 0x0000001d00007224 */ /* 0x000fe400078e0219 */
[----:B------:R-:W-:-:S03]  /*6ae0*/  IMAD.MOV.U32 R4, RZ, RZ, 0x1 ;  /* 0x00000001ff047424 */ /* 0x000fc600078e00ff */
[----:B------:R-:W-:Y:S02]  /*6af0*/  SEL R100, R5, R0, !P0 ;  /* 0x0000000005647207 */ /* 0x000fe40004000000 */
[----:B------:R-:W-:Y:S02]  /*6b00*/  PRMT R3, R4, 0x7610, R3 ;  /* 0x0000761004037816 */ /* 0x000fe40000000003 */
[----:B------:R-:W-:-:S07]  /*6b10*/  SEL R0, R0, R5, !P0 ;  /* 0x0000000500007207 */ /* 0x000fce0004000000 */
.L_x_159:
[----:B------:R-:W-:Y:S01]  /*6b20*/  LOP3.LUT P0, RZ, R3, 0xff, RZ, 0xc0, !PT ;  /* 0x000000ff03ff7812 */ /* 0x000fe2000780c0ff */
[----:B------:R-:W-:Y:S01]  /*6b30*/  UIMAD.WIDE.U32 UR4, UR42, -0x55555555, URZ ;  /* 0xaaaaaaab2a0478a5 */ /* 0x000fe2000f8e003f */
[----:B------:R-:W-:-:S03]  /*6b40*/  IMAD.MOV.U32 R103, RZ, RZ, R0 ;  /* 0x000000ffff677224 */ /* 0x000fc600078e0000 */
[----:B------:R-:W-:-:S04]  /*6b50*/  USHF.R.U32.HI UR4, URZ, 0x1, UR5 ;  /* 0x000000013f047899 */ /* 0x000fc80008011605 */
[----:B------:R-:W-:-:S04]  /*6b60*/  UIMAD UR42, UR4, -0x3, UR42 ;  /* 0xfffffffd042a78a4 */ /* 0x000fc8000f8e022a */
[----:B------:R-:W-:Y:S08]  /*6b70*/  @P0 BRA `(.L_x_162) ;  /* 0xffffffa800380947 */ /* 0x000ff0000383ffff */
[----:B------:R-:W-:Y:S05]  /*6b80*/  EXIT ;  /* 0x000000000000794d */ /* 0x000fea0003800000 */
.L_x_7:
        /* <DEDUP_REMOVED lines=26> */
.L_x_164:
[----:B------:R-:W0:Y:S01]  /*6d30*/  LDC.64 R30, c[0x0][0x640] ;  /* 0x00019000ff1e7b82 */ /* 0x000e220000000a00 */
[-CC-:B------:R-:W-:Y:S01]  /*6d40*/  SHF.R.U64 R22, R14, R8.reuse, R15.reuse ;  /* 0x000000080e167219 */ /* 0x180fe2000000120f */
[----:B------:R-:W-:Y:S01]  /*6d50*/  IMAD.MOV.U32 R27, RZ, RZ, 0x1 ;  /* 0x00000001ff1b7424 */ /* 0x000fe200078e00ff */
[----:B------:R-:W-:Y:S02]  /*6d60*/  SHF.R.U32.HI R7, RZ, R8, R15 ;  /* 0x00000008ff077219 */ /* 0x000fe4000001160f */
[----:B------:R-:W-:-:S03]  /*6d70*/  IADD3 R13, P0, RZ, -R22, RZ ;  /* 0x80000016ff0d7210 */ /* 0x000fc60007f1e0ff */
[----:B------:R-:W1:Y:S02]  /*6d80*/  LDC R12, c[0x0][0x618] ;  /* 0x00018600ff0c7b82 */ /* 0x000e640000000800 */
[----:B------:R-:W-:Y:S02]  /*6d90*/  IMAD.X R7, RZ, RZ, ~R7, P0 ;  /* 0x000000ffff077224 */ /* 0x000fe400000e0e07 */
[----:B------:R-:W-:-:S04]  /*6da0*/  IMAD.WIDE.U32 R10, R13, R24, R16 ;  /* 0x000000180d0a7225 */ /* 0x000fc800078e0010 */
[----:B------:R-:W2:Y:S01]  /*6db0*/  LDC R14, c[0x0][0x608] ;  /* 0x00018200ff0e7b82 */ /* 0x000ea20000000800 */
[----:B------:R-:W-:-:S04]  /*6dc0*/  IMAD R8, R7, R24, RZ ;  /* 0x0000001807087224 */ /* 0x000fc800078e02ff */
[----:B------:R-:W-:-:S03]  /*6dd0*/  IMAD R7, R13, R25, R8 ;  /* 0x000000190d077224 */ /* 0x000fc600078e0208 */
[----:B------:R-:W3:Y:S01]  /*6de0*/  LDC R28, c[0x0][0x658] ;  /* 0x00019600ff1c7b82 */ /* 0x000ee20000000800 */
[----:B------:R-:W-:Y:S01]  /*6df0*/  IMAD.IADD R7, R11, 0x1, R7 ;  /* 0x000000010b077824 */ /* 0x000fe200078e0207 */
[----:B0-----:R-:W-:Y:S01]  /*6e00*/  ISETP.NE.U32.AND P0, PT, R30, RZ, PT ;  /* 0x000000ff1e00720c */ /* 0x001fe20003f05070 */
[----:B------:R-:W-:-:S03]  /*6e10*/  IMAD.MOV.U32 R11, RZ, RZ, -0x1 ;  /* 0xffffffffff0b7424 */ /* 0x000fc600078e00ff */
        /* <DEDUP_REMOVED lines=8> */
[-C--:B---3--:R-:W-:Y:S02]  /*6ea0*/  SHF.L.U32 R10, R11, R28.reuse, RZ ;  /* 0x0000001c0b0a7219 */ /* 0x088fe400000006ff */
[--C-:B------:R-:W-:Y:S02]  /*6eb0*/  SHF.R.U64 R26, R24, R28, R7.reuse ;  /* 0x0000001c181a7219 */ /* 0x100fe40000001207 */
[----:B------:R-:W-:Y:S02]  /*6ec0*/  LOP3.LUT R29, RZ, R10, RZ, 0x33, !PT ;  /* 0x0000000aff1d7212 */ /* 0x000fe400078e33ff */
[----:B------:R-:W-:Y:S01]  /*6ed0*/  SHF.R.U32.HI R11, RZ, R28, R7 ;  /* 0x0000001cff0b7219 */ /* 0x000fe20000011607 */
[----:B------:R-:W3:Y:S01]  /*6ee0*/  LDC R32, c[0x0][0x610] ;  /* 0x00018400ff207b82 */ /* 0x000ee20000000800 */
[----:B------:R-:W-:Y:S01]  /*6ef0*/  IMAD.MOV.U32 R10, RZ, RZ, R26 ;  /* 0x000000ffff0a7224 */ /* 0x000fe200078e001a */
[----:B------:R-:W-:Y:S06]  /*6f00*/  @!P0 BRA `(.L_x_165) ;  /* 0x0000000000288947 */ /* 0x000fec0003800000 */
        /* <DEDUP_REMOVED lines=10> */
.L_x_165:
[----:B------:R-:W-:Y:S02]  /*6fb0*/  ISETP.NE.AND P0, PT, R2, 0x1, PT ;  /* 0x000000010200780c */ /* 0x000fe40003f05270 */
[----:B-1----:R-:W-:Y:S01]  /*6fc0*/  SHF.R.U64 R8, R10, R8, R11 ;  /* 0x000000080a087219 */ /* 0x002fe2000000120b */
[----:B0-----:R-:W-:Y:S01]  /*6fd0*/  VIADD R11, R21, 0xffffffff ;  /* 0xffffffff150b7836 */ /* 0x001fe20000000000 */
[----:B------:R-:W-:Y:S02]  /*6fe0*/  SHF.L.U32 R27, R27, R28, RZ ;  /* 0x0000001c1b1b7219 */ /* 0x000fe400000006ff */
[----:B------:R-:W-:Y:S01]  /*6ff0*/  LOP3.LUT R5, R24, R29, RZ, 0xc0, !PT ;  /* 0x0000001d18057212 */ /* 0x000fe200078ec0ff */
[----:B------:R-:W-:-:S04]  /*7000*/  IMAD.MOV R7, RZ, RZ, -R8 ;  /* 0x000000ffff077224 */ /* 0x000fc800078e0a08 */
[----:B------:R-:W-:Y:S02]  /*7010*/  IMAD R5, R27, R8, R5 ;  /* 0x000000081b057224 */ /* 0x000fe400078e0205 */
[----:B------:R-:W-:Y:S01]  /*7020*/  @P0 IMAD R6, R9, R23, R4 ;  /* 0x0000001709060224 */ /* 0x000fe200078e0204 */
[----:B------:R-:W-:Y:S01]  /*7030*/  LOP3.LUT R9, R20, R11, RZ, 0xc0, !PT ;  /* 0x0000000b14097212 */ /* 0x000fe200078ec0ff */
[----:B--2---:R-:W-:Y:S02]  /*7040*/  IMAD R4, R7, R25, R26 ;  /* 0x0000001907047224 */ /* 0x004fe400078e021a */
[----:B---3--:R-:W-:Y:S02]  /*7050*/  IMAD R6, R5, R32, R6 ;  /* 0x0000002005067224 */ /* 0x008fe400078e0206 */
[----:B------:R-:W-:Y:S02]  /*7060*/  IMAD R5, R4, R21, R9 ;  /* 0x0000001504057224 */ /* 0x000fe400078e0209 */
[----:B------:R-:W-:-:S02]  /*7070*/  IMAD.MOV.U32 R8, RZ, RZ, 0x1 ;  /* 0x00000001ff087424 */ /* 0x000fc400078e00ff */
[----:B------:R-:W-:Y:S01]  /*7080*/  IMAD.MOV.U32 R7, RZ, RZ, R22 ;  /* 0x000000ffff077224 */ /* 0x000fe200078e0016 */
[----:B------:R-:W-:Y:S02]  /*7090*/  SEL R21, R5, R6, !P0 ;  /* 0x0000000605157207 */ /* 0x000fe40004000000 */
[----:B------:R-:W-:-:S07]  /*70a0*/  SEL R20, R6, R5, !P0 ;  /* 0x0000000506147207 */ /* 0x000fce0004000000 */
.L_x_163:
[----:B------:R-:W-:-:S08]  /*70b0*/  NOP ;  /* 0x0000000000007918 */ /* 0x000fd00000000000 */
[----:B------:R-:W0:-:S00]  /*70c0*/  USETMAXREG.DEALLOC.CTAPOOL 0x28 ;  /* 0x00000028000079c8 */ /* 0x000e0000080e0500 */
[----:B0-----:R-:W-:-:S13]  /*70d0*/  ISETP.NE.AND P0, PT, R3, RZ, PT ;  /* 0x000000ff0300720c */ /* 0x001fda0003f05270 */
[----:B------:R-:W-:Y:S05]  /*70e0*/  @P0 EXIT ;  /* 0x000000000000094d */ /* 0x000fea0003800000 */
[----:B------:R-:W-:Y:S01]  /*70f0*/  LOP3.LUT P0, RZ, R8, 0xff, RZ, 0xc0, !PT ;  /* 0x000000ff08ff7812 */ /* 0x000fe2000780c0ff */
[----:B------:R-:W-:Y:S02]  /*7100*/  IMAD.MOV.U32 R3, RZ, RZ, 0x1 ;  /* 0x00000001ff037424 */ /* 0x000fe400078e00ff */
[----:B------:R-:W-:-:S10]  /*7110*/  IMAD.MOV.U32 R8, RZ, RZ, RZ ;  /* 0x000000ffff087224 */ /* 0x000fd400078e00ff */
[----:B------:R-:W-:Y:S05]  /*7120*/  @!P0 BRA `(.L_x_166) ;  /* 0x0000000c00588947 */ /* 0x000fea0003800000 */
[----:B------:R-:W0:Y:S01]  /*7130*/  LDC R3, c[0x0][0x28c] ;  /* 0x0000a300ff037b82 */ /* 0x000e220000000800 */
[----:B------:R-:W1:Y:S01]  /*7140*/  S2R R13, SR_CgaCtaId ;  /* 0x00000000000d7919 */ /* 0x000e620000008800 */
[----:B------:R-:W-:Y:S01]  /*7150*/  ULDC UR5, c[0x0][0x658] ;  /* 0x0001960000057ab9 */ /* 0x000fe20000000800 */
[----:B------:R-:W-:Y:S01]  /*7160*/  UMOV UR6, 0xffffffff ;  /* 0xffffffff00067882 */ /* 0x000fe20000000000 */
[----:B------:R-:W-:Y:S01]  /*7170*/  BSSY B0, `(.L_x_166) ;  /* 0x00000d1000007945 */ /* 0x000fe20003800000 */
[----:B------:R-:W-:Y:S01]  /*7180*/  USHF.L.U32 UR6, UR6, UR5, URZ ;  /* 0x0000000506067299 */ /* 0x000fe2000800063f */
[----:B------:R-:W-:Y:S01]  /*7190*/  IMAD.MOV.U32 R10, RZ, RZ, 0x1 ;  /* 0x00000001ff0a7424 */ /* 0x000fe200078e00ff */
[----:B------:R-:W-:Y:S01]  /*71a0*/  LOP3.LUT R9, R18, 0x2, RZ, 0xfc, !PT ;  /* 0x0000000212097812 */ /* 0x000fe200078efcff */
[----:B------:R-:W-:Y:S01]  /*71b0*/  IMAD.MOV.U32 R8, RZ, RZ, RZ ;  /* 0x000000ffff087224 */ /* 0x000fe200078e00ff */
[----:B------:R-:W-:Y:S01]  /*71c0*/  ULDC UR4, c[0x0][0x600] ;  /* 0x0001800000047ab9 */ /* 0x000fe20000000800 */
[----:B------:R-:W-:Y:S01]  /*71d0*/  UMOV UR7, 0x1 ;  /* 0x0000000100077882 */ /* 0x000fe20000000000 */
[----:B------:R-:W-:-:S02]  /*71e0*/  UIADD3 UR4, UR4, -0x1, URZ ;  /* 0xffffffff04047890 */ /* 0x000fc4000fffe03f */
[----:B------:R-:W-:Y:S02]  /*71f0*/  USHF.L.U32 UR5, UR7, UR5, URZ ;  /* 0x0000000507057299 */ /* 0x000fe4000800063f */
[----:B------:R-:W-:Y:S01]  /*7200*/  ULOP3.LUT UR6, URZ, UR6, URZ, 0x33, !UPT ;  /* 0x000000063f067292 */ /* 0x000fe2000f8e333f */
[----:B------:R-:W-:Y:S01]  /*7210*/  ULDC.64 UR30, c[0x0][0x198] ;  /* 0x00006600001e7ab9 */ /* 0x000fe20000000a00 */
[----:B0-----:R-:W-:-:S05]  /*7220*/  VIADD R3, R3, 0x3f ;  /* 0x0000003f03037836 */ /* 0x001fca0000000000 */
[----:B------:R-:W-:-:S04]  /*7230*/  SHF.R.S32.HI R4, RZ, 0x1f, R3 ;  /* 0x0000001fff047819 */ /* 0x000fc80000011403 */
[----:B------:R-:W-:Y:S01]  /*7240*/  LEA.HI R4, R4, R3, RZ, 0x6 ;  /* 0x0000000304047211 */ /* 0x000fe200078f30ff */
[C---:B-1----:R-:W-:Y:S02]  /*7250*/  IMAD.SHL.U32 R12, R13.reuse, 0x40, RZ ;  /* 0x000000400d0c7824 */ /* 0x042fe400078e00ff */
[----:B------:R-:W-:Y:S01]  /*7260*/  IMAD.SHL.U32 R13, R13, 0x800, RZ ;  /* 0x000008000d0d7824 */ /* 0x000fe200078e00ff */
[----:B------:R-:W-:Y:S01]  /*7270*/  SHF.R.S32.HI R11, RZ, 0x6, R4 ;  /* 0x00000006ff0b7819 */ /* 0x000fe20000011404 */
[----:B------:R-:W-:Y:S01]  /*7280*/  IMAD.MOV.U32 R3, RZ, RZ, 0x1 ;  /* 0x00000001ff037424 */ /* 0x000fe200078e00ff */
[----:B------:R-:W-:Y:S02]  /*7290*/  LOP3.LUT R12, R12, 0x40, RZ, 0xc0, !PT ;  /* 0x000000400c0c7812 */ /* 0x000fe400078ec0ff */
[----:B------:R-:W-:Y:S01]  /*72a0*/  LOP3.LUT R13, R13, 0x800, RZ, 0xc0, !PT ;  /* 0x000008000d0d7812 */ /* 0x000fe200078ec0ff */
[----:B------:R-:W-:-:S07]  /*72b0*/  VIADD R19, R11, 0x1 ;  /* 0x000000010b137836 */ /* 0x000fce0000000000 */
.L_x_177:
[----:B------:R-:W-:-:S03]  /*72c0*/  UMOV UR7, 0xffffffff ;  /* 0xffffffff00077882 */ /* 0x000fc60000000000 */
[----:B------:R-:W-:Y:S05]  /*72d0*/  BRA.DIV UR7, `(.L_x_167) ;  /* 0x0000000e07b07947 */ /* 0x000fea000b800000 */
[----:B------:R-:W-:-:S13]  /*72e0*/  ELECT P6, URZ, PT ;  /* 0x00000000003f782f */ /* 0x000fda00038c0000 */
.L_x_187:
[----:B------:R-:W0:Y:S01]  /*72f0*/  LDC R4, c[0x0][0x28c] ;  /* 0x0000a300ff047b82 */ /* 0x000e220000000800 */
[----:B------:R-:W-:Y:S01]  /*7300*/  BSSY B1, `(.L_x_168) ;  /* 0x0000044000017945 */ /* 0x000fe20003800000 */
[----:B0-----:R-:W-:-:S13]  /*7310*/  ISETP.LT.OR P6, PT, R4, 0x1, !P6 ;  /* 0x000000010400780c */ /* 0x001fda00077c1670 */
[----:B------:R-:W-:Y:S05]  /*7320*/  @P6 BRA `(.L_x_169) ;  /* 0x0000000400046947 */ /* 0x000fea0003800000 */
[----:B------:R-:W-:Y:S02]  /*7330*/  IMAD.SHL.U32 R20, R20, 0x80, RZ ;  /* 0x0000008014147824 */ /* 0x000fe400078e00ff */
[----:B------:R-:W-:Y:S02]  /*7340*/  IMAD R21, R21, 0x80, R12 ;  /* 0x0000008015157824 */ /* 0x000fe400078e020c */
[----:B------:R-:W-:Y:S02]  /*7350*/  IMAD.MOV.U32 R22, RZ, RZ, RZ ;  /* 0x000000ffff167224 */ /* 0x000fe400078e00ff */
[----:B------:R-:W-:Y:S02]  /*7360*/  IMAD.MOV.U32 R4, RZ, RZ, R19 ;  /* 0x000000ffff047224 */ /* 0x000fe400078e0013 */
[----:B------:R-:W-:Y:S02]  /*7370*/  IMAD.MOV.U32 R5, RZ, RZ, R3 ;  /* 0x000000ffff057224 */ /* 0x000fe400078e0003 */
[----:B------:R-:W-:-:S07]  /*7380*/  IMAD.MOV.U32 R6, RZ, RZ, R8 ;  /* 0x000000ffff067224 */ /* 0x000fce00078e0008 */
.L_x_172:
[----:B------:R-:W0:Y:S01]  /*7390*/  S2R R15, SR_CgaCtaId ;  /* 0x00000000000f7919 */ /* 0x000e220000008800 */
[----:B------:R-:W-:Y:S02]  /*73a0*/  MOV R14, 0x400 ;  /* 0x00000400000e7802 */ /* 0x000fe40000000f00 */
[----:B------:R-:W-:Y:S02]  /*73b0*/  ISETP.NE.AND P1, PT, R0, RZ, PT ;  /* 0x000000ff0000720c */ /* 0x000fe40003f25270 */
[----:B0-----:R-:W-:Y:S02]  /*73c0*/  LEA R25, R15, R14, 0x18 ;  /* 0x0000000e0f197211 */ /* 0x001fe400078ec0ff */
[----:B------:R-:W-:-:S09]  /*73d0*/  SHF.L.U32 R14, R5, 0x1f, RZ ;  /* 0x0000001f050e7819 */ /* 0x000fd200000006ff */
[----:B------:R-:W0:Y:S01]  /*73e0*/  @!P1 LDC R15, c[0x0][0x500] ;  /* 0x00014000ff0f9b82 */ /* 0x000e220000000800 */
[----:B------:R-:W-:-:S04]  /*73f0*/  IMAD R23, R6, 0x8, R25 ;  /* 0x0000000806177824 */ /* 0x000fc800078e0219 */
[----:B------:R-:W1:Y:S02]  /*7400*/  SYNCS.PHASECHK.TRANS64.TRYWAIT P0, [R23+URZ+0x18], R14 ;  /* 0x0000180e170075a7 */ /* 0x000e64000800017f */
[----:B-1----:R-:W-:Y:S05]  /*7410*/  @!P0 BRA `(.L_x_170) ;  /* 0x0000000c00808947 */ /* 0x002fea0003800000 */
.L_x_188:
[----:B-1----:R-:W-:Y:S01]  /*7420*/  PRMT R14, R9, 0x9910, RZ ;  /* 0x00009910090e7816 */ /* 0x002fe200000000ff */
[----:B0-----:R0:W-:Y:S03]  /*7430*/  @!P1 SYNCS.ARRIVE.TRANS64 RZ, [R23+URZ], R15 ;  /* 0x0000000f17ff99a7 */ /* 0x0011e6000800003f */
[----:B------:R-:W-:-:S13]  /*7440*/  ISETP.NE.AND P0, PT, R14, 0x2, PT ;  /* 0x000000020e00780c */ /* 0x000fda0003f05270 */
[----:B0-----:R-:W-:Y:S05]  /*7450*/  @P0 BRA `(.L_x_171) ;  /* 0x0000000000040947 */ /* 0x001fea0003800000 */
[----:B------:R-:W-:Y:S01]  /*7460*/  BPT.TRAP 0x1 ;  /* 0x000000040000795c */ /* 0x000fe20000300000 */
.L_x_171:
[----:B------:R-:W-:Y:S01]  /*7470*/  IMAD R14, R6, 0x8000, R25 ;  /* 0x00008000060e7824 */ /* 0x000fe200078e0219 */
[----:B------:R-:W-:Y:S01]  /*7480*/  R2UR UR34, R22 ;  /* 0x00000000162272ca */ /* 0x000fe200000e0000 */
[----:B------:R-:W-:Y:S01]  /*7490*/  VIADD R4, R4, 0xffffffff ;  /* 0xffffffff04047836 */ /* 0x000fe20000000000 */
[----:B------:R-:W-:Y:S01]  /*74a0*/  R2UR UR33, R23 ;  /* 0x00000000172172ca */ /* 0x000fe200000e0000 */
[----:B------:R-:W-:Y:S01]  /*74b0*/  UIADD3 UR14, UP0, UR30, 0xf0, URZ ;  /* 0x000000f01e0e7890 */ /* 0x000fe2000ff1e03f */
[----:B------:R-:W-:Y:S01]  /*74c0*/  R2UR UR24, R14 ;  /* 0x000000000e1872ca */ /* 0x000fe200000e0000 */
[----:B------:R-:W-:Y:S01]  /*74d0*/  IMAD R14, R6, 0x2000, R13 ;  /* 0x00002000060e7824 */ /* 0x000fe200078e020d */
[----:B------:R-:W-:Y:S01]  /*74e0*/  R2UR UR36, R7 ;  /* 0x00000000072472ca */ /* 0x000fe200000e0000 */
[----:B------:R-:W-:Y:S01]  /*74f0*/  UIADD3 UR42, UP1, UR30, 0x1f0, URZ ;  /* 0x000001f01e2a7890 */ /* 0x000fe2000ff3e03f */
[----:B------:R-:W-:Y:S01]  /*7500*/  R2UR UR35, R20 ;  /* 0x00000000142372ca */ /* 0x000fe200000e0000 */
[----:B------:R-:W-:Y:S01]  /*7510*/  IMAD R14, R14, 0x4, R25 ;  /* 0x000000040e0e7824 */ /* 0x000fe200078e0219 */
[----:B------:R-:W-:Y:S01]  /*7520*/  R2UR UR19, R21 ;  /* 0x00000000151372ca */ /* 0x000fe200000e0000 */
[----:B------:R-:W-:Y:S01]  /*7530*/  UIADD3.X UR15, URZ, UR31, URZ, UP0, !UPT ;  /* 0x0000001f3f0f7290 */ /* 0x000fe200087fe43f */
[----:B------:R-:W-:Y:S01]  /*7540*/  ISETP.GT.AND P1, PT, R4, 0x1, PT ;  /* 0x000000010400780c */ /* 0x000fe20003f24270 */
[----:B------:R-:W-:Y:S01]  /*7550*/  UIADD3 UR26, UR34, 0x20, URZ ;  /* 0x00000020221a7890 */ /* 0x000fe2000fffe03f */
[----:B------:R-:W-:Y:S01]  /*7560*/  R2UR UR8, R14 ;  /* 0x000000000e0872ca */ /* 0x000fe200000e0000 */
[----:B------:R-:W-:Y:S01]  /*7570*/  UIADD3.X UR43, URZ, UR31, URZ, UP1, !UPT ;  /* 0x0000001f3f2b7290 */ /* 0x000fe20008ffe43f */
[----:B------:R-:W-:Y:S01]  /*7580*/  VIADD R6, R6, 0x1 ;  /* 0x0000000106067836 */ /* 0x000fe20000000000 */
[----:B------:R-:W-:Y:S01]  /*7590*/  UIADD3 UR32, UR24, 0x100, URZ ;  /* 0x0000010018207890 */ /* 0x000fe2000fffe03f */
[----:B------:R-:W-:Y:S01]  /*75a0*/  VIADD R22, R22, 0x40 ;  /* 0x0000004016167836 */ /* 0x000fe20000000000 */
[----:B------:R-:W-:Y:S01]  /*75b0*/  UIADD3 UR24, UR24, 0x4100, URZ ;  /* 0x0000410018187890 */ /* 0x000fe2000fffe03f */
[----:B------:R-:W-:Y:S01]  /*75c0*/  UMOV UR22, 0x0 ;  /* 0x0000000000167882 */ /* 0x000fe20000000000 */
[----:B------:R-:W-:Y:S01]  /*75d0*/  UMOV UR23, 0x10000000 ;  /* 0x1000000000177882 */ /* 0x000fe20000000000 */
[----:B------:R-:W-:Y:S01]  /*75e0*/  ISETP.NE.AND P0, PT, R6, 0x3, PT ;  /* 0x000000030600780c */ /* 0x000fe20003f05270 */
[----:B------:R-:W-:Y:S01]  /*75f0*/  UMOV UR25, UR33 ;  /* 0x0000002100197c82 */ /* 0x000fe20008000000 */
[----:B------:R-:W-:Y:S01]  /*7600*/  UMOV UR28, UR36 ;  /* 0x00000024001c7c82 */ /* 0x000fe20008000000 */
[----:B------:R-:W-:-:S02]  /*7610*/  UMOV UR27, UR35 ;  /* 0x00000023001b7c82 */ /* 0x000fc40008000000 */
[----:B------:R-:W-:Y:S01]  /*7620*/  UIADD3 UR16, UR8, 0x18100, URZ ;  /* 0x0001810008107890 */ /* 0x000fe2000fffe03f */
[----:B------:R0:W-:Y:S01]  /*7630*/  UTMALDG.3D [UR32], [UR14], desc[UR22] ;  /* 0x000016200e0075b4 */ /* 0x0001e20008011000 */
[----:B------:R-:W-:Y:S01]  /*7640*/  UIADD3 UR8, UR8, 0x1c100, URZ ;  /* 0x0001c10008087890 */ /* 0x000fe2000fffe03f */
[----:B------:R-:W-:Y:S01]  /*7650*/  SEL R14, RZ, 0x1, P0 ;  /* 0x00000001ff0e7807 */ /* 0x000fe20000000000 */
[----:B------:R-:W-:Y:S01]  /*7660*/  UMOV UR7, 0x30000 ;  /* 0x0003000000077882 */ /* 0x000fe20000000000 */
[----:B------:R-:W-:Y:S01]  /*7670*/  UMOV UR17, UR33 ;  /* 0x0000002100117c82 */ /* 0x000fe20008000000 */
[----:B------:R-:W-:Y:S01]  /*7680*/  UMOV UR18, UR34 ;  /* 0x0000002200127c82 */ /* 0x000fe20008000000 */
[----:B------:R-:W-:Y:S01]  /*7690*/  UMOV UR20, UR36 ;  /* 0x0000002400147c82 */ /* 0x000fe20008000000 */
[----:B------:R-:W-:Y:S01]  /*76a0*/  UMOV UR9, UR33 ;  /* 0x0000002100097c82 */ /* 0x000fe20008000000 */
[----:B------:R-:W-:Y:S01]  /*76b0*/  UMOV UR11, UR19 ;  /* 0x00000013000b7c82 */ /* 0x000fe20008000000 */
[----:B------:R-:W-:Y:S01]  /*76c0*/  UMOV UR12, UR36 ;  /* 0x00000024000c7c82 */ /* 0x000fe20008000000 */
[----:B------:R0:W-:Y:S01]  /*76d0*/  UTMALDG.3D [UR24], [UR14], desc[UR22] ;  /* 0x000016180e0075b4 */ /* 0x0001e20008011000 */
[----:B------:R-:W-:Y:S01]  /*76e0*/  UMOV UR10, UR26 ;  /* 0x0000001a000a7c82 */ /* 0x000fe20008000000 */
[----:B------:R-:W-:-:S02]  /*76f0*/  LOP3.LUT R5, R5, R14, RZ, 0x3c, !PT ;  /* 0x0000000e05057212 */ /* 0x000fc400078e3cff */
[----:B------:R-:W-:Y:S01]  /*7700*/  SEL R6, R6, RZ, P0 ;  /* 0x000000ff06067207 */ /* 0x000fe20000000000 */
[----:B------:R0:W-:Y:S01]  /*7710*/  UTMALDG.3D.MULTICAST [UR16], [UR42], UR7, desc[UR22] ;  /* 0x000016102a0073b4 */ /* 0x0001e20008011807 */
[----:B------:R0:W-:Y:S02]  /*7720*/  UTMALDG.3D.MULTICAST [UR8], [UR42], UR7, desc[UR22] ;  /* 0x000016082a0073b4 */ /* 0x0001e40008011807 */
[----:B0-----:R-:W-:Y:S05]  /*7730*/  @P1 BRA `(.L_x_172) ;  /* 0xfffffffc00141947 */ /* 0x001fea000383ffff */
.L_x_169:
[----:B------:R-:W-:Y:S05]  /*7740*/  BSYNC B1 ;  /* 0x0000000000017941 */ /* 0x000fea0003800000 */
.L_x_168:
[----:B------:R-:W-:Y:S01]  /*7750*/  LOP3.LUT P1, RZ, R10, 0xff, RZ, 0xc0, !PT ;  /* 0x000000ff0aff7812 */ /* 0x000fe2000782c0ff */
[C---:B------:R-:W-:Y:S01]  /*7760*/  IMAD.IADD R7, R11.reuse, 0x1, R8 ;  /* 0x000000010b077824 */ /* 0x040fe200078e0208 */
[----:B------:R-:W-:Y:S01]  /*7770*/  ULDC.64 UR8, c[0x0][0x650] ;  /* 0x0001940000087ab9 */ /* 0x000fe20000000a00 */
[----:B------:R-:W-:Y:S01]  /*7780*/  ISETP.GE.U32.AND P2, PT, R11, 0x3, PT ;  /* 0x000000030b00780c */ /* 0x000fe20003f46070 */
[----:B------:R-:W-:Y:S01]  /*7790*/  BSSY B1, `(.L_x_173) ;  /* 0x000006c000017945 */ /* 0x000fe20003800000 */
[----:B------:R-:W-:Y:S01]  /*77a0*/  IMAD.MOV.U32 R20, RZ, RZ, -0x1 ;  /* 0xffffffffff147424 */ /* 0x000fe200078e00ff */
[----:B------:R-:W-:Y:S01]  /*77b0*/  ISETP.GT.U32.AND P0, PT, R7, 0x2, PT ;  /* 0x000000020700780c */ /* 0x000fe20003f04070 */
[----:B------:R-:W-:Y:S01]  /*77c0*/  IMAD.MOV.U32 R21, RZ, RZ, -0x1 ;  /* 0xffffffffff157424 */ /* 0x000fe200078e00ff */
[----:B------:R-:W-:Y:S02]  /*77d0*/  PRMT R10, RZ, 0x7610, R10 ;  /* 0x00007610ff0a7816 */ /* 0x000fe4000000000a */
[----:B------:R-:W-:-:S03]  /*77e0*/  ISETP.LT.U32.AND P0, PT, R11, 0x3, P0 ;  /* 0x000000030b00780c */ /* 0x000fc60000701070 */
[----:B------:R-:W0:Y:S01]  /*77f0*/  @P1 S2R R5, SR_CgaCtaId ;  /* 0x0000000000051919 */ /* 0x000e220000008800 */
[----:B------:R-:W-:-:S04]  /*7800*/  @P1 MOV R4, 0x400 ;  /* 0x0000040000041802 */ /* 0x000fc80000000f00 */
[----:B0-----:R-:W-:Y:S01]  /*7810*/  @P1 LEA R6, R5, R4, 0x18 ;  /* 0x0000000405061211 */ /* 0x001fe200078ec0ff */
[----:B------:R-:W-:Y:S01]  /*7820*/  IMAD.WIDE.U32 R4, R7, -0x55555555, RZ ;  /* 0xaaaaaaab07047825 */ /* 0x000fe200078e00ff */
[----:B------:R-:W-:Y:S02]  /*7830*/  SEL R4, RZ, 0x1, !P0 ;  /* 0x00000001ff047807 */ /* 0x000fe40004000000 */
[----:B------:R0:W-:Y:S01]  /*7840*/  @P1 SYNCS.ARRIVE.TRANS64.A1T0 RZ, [R6+URZ+0x48], RZ ;  /* 0x000048ff06ff19a7 */ /* 0x0001e2000810003f */
[----:B------:R-:W-:Y:S02]  /*7850*/  IADD3 R16, P1, R16, UR38, RZ ;  /* 0x0000002610107c10 */ /* 0x000fe4000ff3e0ff */
[----:B------:R-:W-:Y:S02]  /*7860*/  LOP3.LUT R3, R3, R4, RZ, 0x3c, !PT ;  /* 0x0000000403037212 */ /* 0x000fe400078e3cff */
[----:B------:R-:W-:Y:S02]  /*7870*/  IADD3.X R17, R17, UR41, RZ, P1, !PT ;  /* 0x0000002911117c10 */ /* 0x000fe40008ffe4ff */
[----:B------:R-:W-:-:S02]  /*7880*/  ISETP.GE.U32.AND P0, PT, R16, UR8, PT ;  /* 0x0000000810007c0c */ /* 0x000fc4000bf06070 */
[----:B0-----:R-:W-:Y:S02]  /*7890*/  SHF.R.U32.HI R6, RZ, 0x1, R5 ;  /* 0x00000001ff067819 */ /* 0x001fe40000011605 */
[----:B------:R-:W-:Y:S02]  /*78a0*/  ISETP.GE.U32.AND.EX P0, PT, R17, UR9, PT, P0 ;  /* 0x0000000911007c0c */ /* 0x000fe4000bf06100 */
[----:B------:R-:W-:Y:S01]  /*78b0*/  @P2 LOP3.LUT R3, R3, 0x1, R6, 0x78, !PT ;  /* 0x0000000103032812 */ /* 0x000fe200078e7806 */
[----:B------:R-:W-:Y:S01]  /*78c0*/  IMAD R8, R6, -0x3, R7 ;  /* 0xfffffffd06087824 */ /* 0x000fe200078e0207 */
[----:B------:R-:W-:Y:S01]  /*78d0*/  PRMT R4, RZ, 0x7610, R4 ;  /* 0x00007610ff047816 */ /* 0x000fe20000000004 */
[----:B------:R-:W-:-:S08]  /*78e0*/  IMAD.MOV.U32 R7, RZ, RZ, -0x1 ;  /* 0xffffffffff077424 */ /* 0x000fd000078e00ff */
[----:B------:R-:W-:Y:S05]  /*78f0*/  @P0 BRA `(.L_x_174) ;  /* 0x0000000400540947 */ /* 0x000fea0003800000 */
[----:B------:R-:W0:Y:S01]  /*7900*/  S2R R15, SR_CTAID.X ;  /* 0x00000000000f7919 */ /* 0x000e220000002500 */
[----:B------:R-:W-:Y:S01]  /*7910*/  ULDC.64 UR8, c[0x0][0x628] ;  /* 0x00018a0000087ab9 */ /* 0x000fe20000000a00 */
[----:B------:R-:W-:Y:S01]  /*7920*/  ULDC UR10, c[0x0][0x630] ;  /* 0x00018c00000a7ab9 */ /* 0x000fe20000000800 */
[----:B------:R-:W-:Y:S01]  /*7930*/  ISETP.NE.U32.AND P0, PT, RZ, UR8, PT ;  /* 0x00000008ff007c0c */ /* 0x000fe2000bf05070 */
[----:B------:R-:W1:Y:S01]  /*7940*/  S2R R20, SR_CTAID.Y ;  /* 0x0000000000147919 */ /* 0x000e620000002600 */
[----:B------:R-:W-:Y:S01]  /*7950*/  ULDC UR11, c[0x0][0x150] ;  /* 0x00005400000b7ab9 */ /* 0x000fe20000000800 */
[----:B------:R-:W-:Y:S01]  /*7960*/  IMAD.MOV.U32 R4, RZ, RZ, R16 ;  /* 0x000000ffff047224 */ /* 0x000fe200078e0010 */
[----:B------:R-:W-:Y:S01]  /*7970*/  ISETP.NE.AND.EX P0, PT, RZ, UR9, PT, P0 ;  /* 0x00000009ff007c0c */ /* 0x000fe2000bf05300 */
[----:B------:R-:W-:Y:S01]  /*7980*/  IMAD.MOV.U32 R5, RZ, RZ, R17 ;  /* 0x000000ffff057224 */ /* 0x000fe200078e0011 */
[----:B0-----:R-:W-:-:S11]  /*7990*/  I2FP.F32.U32 R22, R15 ;  /* 0x0000000f00167245 */ /* 0x001fd60000201000 */
[----:B------:R-:W-:Y:S05]  /*79a0*/  @!P0 BRA `(.L_x_175) ;  /* 0x0000000000288947 */ /* 0x000fea0003800000 */
[----:B------:R-:W-:Y:S02]  /*79b0*/  ULDC UR7, c[0x0][0x634] ;  /* 0x00018d0000077ab9 */ /* 0x000fe40000000800 */
[----:B------:R-:W-:-:S05]  /*79c0*/  IADD3 R5, P0, R16, UR7, RZ ;  /* 0x0000000710057c10 */ /* 0x000fca000ff1e0ff */
[----:B------:R-:W-:-:S04]  /*79d0*/  IMAD.X R21, RZ, RZ, R17, P0 ;  /* 0x000000ffff157224 */ /* 0x000fc800000e0611 */
[----:B------:R-:W-:-:S04]  /*79e0*/  IMAD.WIDE.U32 R6, R21, UR8, RZ ;  /* 0x0000000815067c25 */ /* 0x000fc8000f8e00ff */
[----:B------:R-:W-:-:S04]  /*79f0*/  IMAD.WIDE.U32 R6, P0, R5, UR9, R6 ;  /* 0x0000000905067c25 */ /* 0x000fc8000f800006 */
[----:B------:R-:W-:-:S04]  /*7a00*/  IMAD.WIDE.U32 R4, R5, UR8, RZ ;  /* 0x0000000805047c25 */ /* 0x000fc8000f8e00ff */
[----:B------:R-:W-:Y:S01]  /*7a10*/  IMAD.MOV.U32 R4, RZ, RZ, R7 ;  /* 0x000000ffff047224 */ /* 0x000fe200078e0007 */
[----:B------:R-:W-:Y:S01]  /*7a20*/  IADD3 RZ, P1, R5, R6, RZ ;  /* 0x0000000605ff7210 */ /* 0x000fe20007f3e0ff */
[----:B------:R-:W-:-:S04]  /*7a30*/  IMAD.X R5, RZ, RZ, RZ, P0 ;  /* 0x000000ffff057224 */ /* 0x000fc800000e06ff */
[----:B------:R-:W-:-:S08]  /*7a40*/  IMAD.WIDE.U32.X R4, R21, UR9, R4, P1 ;  /* 0x0000000915047c25 */ /* 0x000fd000088e0404 */
.L_x_175:
[--C-:B------:R-:W-:Y:S01]  /*7a50*/  SHF.R.U64 R14, R4, UR10, R5.reuse ;  /* 0x0000000a040e7c19 */ /* 0x100fe20008001205 */
[----:B------:R-:W-:Y:S01]  /*7a60*/  FMUL R22, R22, UR11 ;  /* 0x0000000b16167c20 */ /* 0x000fe20008400000 */
[----:B------:R-:W-:Y:S01]  /*7a70*/  SHF.R.U32.HI R4, RZ, UR10, R5 ;  /* 0x0000000aff047c19 */ /* 0x000fe20008011605 */
[----:B------:R-:W0:Y:S01]  /*7a80*/  LDC R6, c[0x0][0x144] ;  /* 0x00005100ff067b82 */ /* 0x000e220000000800 */
[----:B------:R-:W-:Y:S01]  /*7a90*/  IADD3 R5, P0, RZ, -R14, RZ ;  /* 0x8000000eff057210 */ /* 0x000fe20007f1e0ff */
[----:B------:R-:W-:Y:S01]  /*7aa0*/  ULDC UR7, c[0x0][0x154] ;  /* 0x0000550000077ab9 */ /* 0x000fe20000000800 */
[----:B-1----:R-:W-:Y:S01]  /*7ab0*/  I2FP.F32.U32 R7, R20 ;  /* 0x0000001400077245 */ /* 0x002fe20000201000 */
[----:B------:R-:W1:Y:S01]  /*7ac0*/  F2I.U32.TRUNC.NTZ R22, R22 ;  /* 0x0000001600167305 */ /* 0x000e62000020f000 */
[----:B------:R-:W-:Y:S01]  /*7ad0*/  ULDC.64 UR8, c[0x0][0x620] ;  /* 0x0001880000087ab9 */ /* 0x000fe20000000a00 */
[----:B------:R-:W-:Y:S01]  /*7ae0*/  IMAD.X R4, RZ, RZ, ~R4, P0 ;  /* 0x000000ffff047224 */ /* 0x000fe200000e0e04 */
[----:B------:R-:W-:Y:S01]  /*7af0*/  ISETP.NE.AND P2, PT, R2, 0x1, PT ;  /* 0x000000010200780c */ /* 0x000fe20003f45270 */
[----:B------:R-:W-:Y:S01]  /*7b00*/  FMUL R23, R7, UR7 ;  /* 0x0000000707177c20 */ /* 0x000fe20008400000 */
[----:B------:R-:W2:Y:S01]  /*7b10*/  LDC R25, c[0x0][0x148] ;  /* 0x00005200ff197b82 */ /* 0x000ea20000000800 */
[----:B------:R-:W-:Y:S01]  /*7b20*/  IMAD R4, R4, UR8, RZ ;  /* 0x0000000804047c24 */ /* 0x000fe2000f8e02ff */
[----:B------:R-:W-:-:S03]  /*7b30*/  ULDC UR7, c[0x0][0x618] ;  /* 0x0001860000077ab9 */ /* 0x000fc60000000800 */
[----:B------:R-:W3:Y:S01]  /*7b40*/  F2I.U32.TRUNC.NTZ R23, R23 ;  /* 0x0000001700177305 */ /* 0x000ee2000020f000 */
[C---:B------:R-:W-:Y:S02]  /*7b50*/  IMAD R7, R5.reuse, UR9, R4 ;  /* 0x0000000905077c24 */ /* 0x040fe4000f8e0204 */
[----:B------:R-:W-:Y:S01]  /*7b60*/  IMAD.WIDE.U32 R4, R5, UR8, R16 ;  /* 0x0000000805047c25 */ /* 0x000fe2000f8e0010 */
[----:B------:R-:W-:Y:S02]  /*7b70*/  ULDC.64 UR8, c[0x0][0x640] ;  /* 0x0001900000087ab9 */ /* 0x000fe40000000a00 */
[----:B------:R-:W-:Y:S01]  /*7b80*/  ISETP.NE.U32.AND P0, PT, RZ, UR8, PT ;  /* 0x00000008ff007c0c */ /* 0x000fe2000bf05070 */
[----:B------:R-:W-:Y:S02]  /*7b90*/  IMAD.IADD R5, R5, 0x1, R7 ;  /* 0x0000000105057824 */ /* 0x000fe400078e0207 */
[----:B-1----:R-:W-:Y:S01]  /*7ba0*/  IMAD.MOV R22, RZ, RZ, -R22 ;  /* 0x000000ffff167224 */ /* 0x002fe200078e0a16 */
[----:B------:R-:W-:-:S02]  /*7bb0*/  ISETP.NE.AND.EX P0, PT, RZ, UR9, PT, P0 ;  /* 0x00000009ff007c0c */ /* 0x000fc4000bf05300 */
[----:B------:R-:W-:Y:S01]  /*7bc0*/  SHF.R.U64 R21, R4, UR7, R5 ;  /* 0x0000000704157c19 */ /* 0x000fe20008001205 */
[----:B0-----:R-:W-:Y:S01]  /*7bd0*/  IMAD R15, R6, R22, R15 ;  /* 0x00000016060f7224 */ /* 0x001fe200078e020f */
[----:B------:R-:W-:Y:S01]  /*7be0*/  SHF.R.U32.HI R4, RZ, UR7, R5 ;  /* 0x00000007ff047c19 */ /* 0x000fe20008011605 */
[----:B------:R-:W-:Y:S01]  /*7bf0*/  ULDC UR7, c[0x0][0x608] ;  /* 0x0001820000077ab9 */ /* 0x000fe20000000800 */
[----:B---3--:R-:W-:Y:S02]  /*7c00*/  IMAD.MOV R6, RZ, RZ, -R23 ;  /* 0x000000ffff067224 */ /* 0x008fe400078e0a17 */
[--C-:B------:R-:W-:Y:S02]  /*7c10*/  SHF.R.U64 R22, R21, UR7, R4.reuse ;  /* 0x0000000715167c19 */ /* 0x100fe40008001204 */
[----:B------:R-:W-:Y:S01]  /*7c20*/  SHF.R.U32.HI R5, RZ, UR7, R4 ;  /* 0x00000007ff057c19 */ /* 0x000fe20008011604 */
[----:B------:R-:W-:Y:S01]  /*7c30*/  ULDC UR7, c[0x0][0x658] ;  /* 0x0001960000077ab9 */ /* 0x000fe20000000800 */
[----:B--2---:R-:W-:-:S02]  /*7c40*/  @P2 IMAD R15, R25, R6, R20 ;  /* 0x00000006190f2224 */ /* 0x004fc400078e0214 */
[--C-:B------:R-:W-:Y:S02]  /*7c50*/  SHF.R.U64 R20, R22, UR7, R5.reuse ;  /* 0x0000000716147c19 */ /* 0x100fe40008001205 */
[----:B------:R-:W-:-:S03]  /*7c60*/  SHF.R.U32.HI R23, RZ, UR7, R5 ;  /* 0x00000007ff177c19 */ /* 0x000fc60008011605 */
[----:B------:R-:W-:Y:S02]  /*7c70*/  IMAD.MOV.U32 R6, RZ, RZ, R20 ;  /* 0x000000ffff067224 */ /* 0x000fe400078e0014 */
[----:B------:R-:W-:Y:S01]  /*7c80*/  IMAD.MOV.U32 R5, RZ, RZ, R23 ;  /* 0x000000ffff057224 */ /* 0x000fe200078e0017 */
[----:B------:R-:W-:Y:S06]  /*7c90*/  @!P0 BRA `(.L_x_176) ;  /* 0x00000000002c8947 */ /* 0x000fec0003800000 */
        /* <DEDUP_REMOVED lines=9> */
[----:B------:R-:W-:-:S04]  /*7d30*/  IMAD.WIDE.U32.X R4, R23, UR9, R4, P1 ;  /* 0x0000000917047c25 */ /* 0x000fc800088e0404 */
[----:B------:R-:W-:-:S07]  /*7d40*/  IMAD.MOV.U32 R6, RZ, RZ, R4 ;  /* 0x000000ffff067224 */ /* 0x000fce00078e0004 */
.L_x_176:
[----:B------:R-:W-:Y:S01]  /*7d50*/  ULDC UR7, c[0x0][0x648] ;  /* 0x0001920000077ab9 */ /* 0x000fe20000000800 */
[----:B------:R-:W-:Y:S01]  /*7d60*/  LOP3.LUT R4, R22, UR6, RZ, 0xc0, !PT ;  /* 0x0000000616047c12 */ /* 0x000fe2000f8ec0ff */
[----:B------:R-:W-:Y:S01]  /*7d70*/  ULDC UR8, c[0x0][0x610] ;  /* 0x0001840000087ab9 */ /* 0x000fe20000000800 */
[----:B------:R-:W-:Y:S01]  /*7d80*/  SHF.R.U64 R5, R6, UR7, R5 ;  /* 0x0000000706057c19 */ /* 0x000fe20008001205 */
[----:B------:R-:W-:Y:S01]  /*7d90*/  ULDC UR7, c[0x0][0x638] ;  /* 0x00018e0000077ab9 */ /* 0x000fe20000000800 */
[----:B------:R-:W-:-:S03]  /*7da0*/  LOP3.LUT R21, R21, UR4, RZ, 0xc0, !PT ;  /* 0x0000000415157c12 */ /* 0x000fc6000f8ec0ff */
[----:B------:R-:W-:Y:S02]  /*7db0*/  IMAD.MOV R7, RZ, RZ, -R5 ;  /* 0x000000ffff077224 */ /* 0x000fe400078e0a05 */
[----:B------:R-:W-:Y:S02]  /*7dc0*/  IMAD R4, R5, UR5, R4 ;  /* 0x0000000505047c24 */ /* 0x000fe4000f8e0204 */
[----:B------:R-:W-:Y:S01]  /*7dd0*/  IMAD R20, R7, UR7, R20 ;  /* 0x0000000707147c24 */ /* 0x000fe2000f8e0214 */
[----:B------:R-:W-:Y:S01]  /*7de0*/  ULDC UR7, c[0x0][0x600] ;  /* 0x0001800000077ab9 */ /* 0x000fe20000000800 */
[----:B------:R-:W-:Y:S02]  /*7df0*/  IMAD R15, R4, UR8, R15 ;  /* 0x00000008040f7c24 */ /* 0x000fe4000f8e020f */
[----:B------:R-:W-:Y:S02]  /*7e00*/  IMAD R20, R20, UR7, R21 ;  /* 0x0000000714147c24 */ /* 0x000fe4000f8e0215 */
[----:B------:R-:W-:-:S02]  /*7e10*/  IMAD.MOV.U32 R4, RZ, RZ, 0x1 ;  /* 0x00000001ff047424 */ /* 0x000fc400078e00ff */
[----:B------:R-:W-:Y:S01]  /*7e20*/  IMAD.MOV.U32 R7, RZ, RZ, R14 ;  /* 0x000000ffff077224 */ /* 0x000fe200078e000e */
[----:B------:R-:W-:Y:S02]  /*7e30*/  SEL R21, R20, R15, !P2 ;  /* 0x0000000f14157207 */ /* 0x000fe40005000000 */
[----:B------:R-:W-:-:S07]  /*7e40*/  SEL R20, R15, R20, !P2 ;  /* 0x000000140f147207 */ /* 0x000fce0005000000 */
.L_x_174:
[----:B------:R-:W-:Y:S05]  /*7e50*/  BSYNC B1 ;  /* 0x0000000000017941 */ /* 0x000fea0003800000 */
.L_x_173:
[----:B------:R-:W-:-:S13]  /*7e60*/  LOP3.LUT P0, RZ, R4, 0xff, RZ, 0xc0, !PT ;  /* 0x000000ff04ff7812 */ /* 0x000fda000780c0ff */
[----:B------:R-:W-:Y:S05]  /*7e70*/  @P0 BRA `(.L_x_177) ;  /* 0xfffffff400100947 */ /* 0x000fea000383ffff */
[----:B------:R-:W-:Y:S05]  /*7e80*/  BSYNC B0 ;  /* 0x0000000000007941 */ /* 0x000fea0003800000 */
.L_x_166:
[----:B------:R-:W-:-:S03]  /*7e90*/  UMOV UR7, 0xffffffff ;  /* 0xffffffff00077882 */ /* 0x000fc60000000000 */
[----:B------:R-:W-:Y:S05]  /*7ea0*/  BRA.DIV UR7, `(.L_x_178) ;  /* 0x0000000207f07947 */ /* 0x000fea000b800000 */
[----:B------:R-:W-:-:S13]  /*7eb0*/  ELECT P6, URZ, PT ;  /* 0x00000000003f782f */ /* 0x000fda00038c0000 */
.L_x_191:
[----:B------:R-:W-:Y:S04]  /*7ec0*/  BSSY B0, `(.L_x_179) ;  /* 0x0000022000007945 */ /* 0x000fe80003800000 */
[----:B------:R-:W-:Y:S05]  /*7ed0*/  @!P6 BRA `(.L_x_180) ;  /* 0x000000000080e947 */ /* 0x000fea0003800000 */
[----:B------:R-:W-:-:S04]  /*7ee0*/  LOP3.LUT R18, R18, 0x2, RZ, 0xfc, !PT ;  /* 0x0000000212127812 */ /* 0x000fc800078efcff */
[----:B------:R-:W-:-:S13]  /*7ef0*/  ISETP.NE.AND P0, PT, R18, 0x3, PT ;  /* 0x000000031200780c */ /* 0x000fda0003f05270 */
[----:B------:R-:W-:Y:S05]  /*7f00*/  @!P0 BRA `(.L_x_181) ;  /* 0x0000000000048947 */ /* 0x000fea0003800000 */
[----:B------:R-:W-:Y:S01]  /*7f10*/  BPT.TRAP 0x1 ;  /* 0x000000040000795c */ /* 0x000fe20000300000 */
.L_x_181:
[----:B------:R-:W0:Y:S01]  /*7f20*/  S2R R5, SR_CgaCtaId ;  /* 0x0000000000057919 */ /* 0x000e220000008800 */
[----:B------:R-:W-:Y:S02]  /*7f30*/  MOV R0, 0x400 ;  /* 0x0000040000007802 */ /* 0x000fe40000000f00 */
[----:B------:R-:W-:Y:S02]  /*7f40*/  SHF.L.U32 R2, R3, 0x1f, RZ ;  /* 0x0000001f03027819 */ /* 0x000fe400000006ff */
[----:B0-----:R-:W-:-:S05]  /*7f50*/  LEA R5, R5, R0, 0x18 ;  /* 0x0000000005057211 */ /* 0x001fca00078ec0ff */
[----:B------:R-:W-:-:S04]  /*7f60*/  VIADD R5, R5, 0x18 ;  /* 0x0000001805057836 */ /* 0x000fc80000000000 */
[C---:B------:R-:W-:Y:S02]  /*7f70*/  IMAD R7, R8.reuse, 0x8, R5 ;  /* 0x0000000808077824 */ /* 0x040fe400078e0205 */
[----:B------:R-:W-:Y:S02]  /*7f80*/  VIADD R8, R8, 0x1 ;  /* 0x0000000108087836 */ /* 0x000fe40000000000 */
[----:B------:R-:W0:Y:S03]  /*7f90*/  SYNCS.PHASECHK.TRANS64.TRYWAIT P0, [R7+URZ], R2 ;  /* 0x00000002070075a7 */ /* 0x000e26000800017f */
[----:B------:R-:W-:-:S04]  /*7fa0*/  ISETP.NE.AND P1, PT, R8, 0x3, PT ;  /* 0x000000030800780c */ /* 0x000fc80003f25270 */
[----:B------:R-:W-:Y:S02]  /*7fb0*/  SEL R0, RZ, 0x1, P1 ;  /* 0x00000001ff007807 */ /* 0x000fe40000800000 */
[----:B------:R-:W-:Y:S02]  /*7fc0*/  SEL R8, R8, RZ, P1 ;  /* 0x000000ff08087207 */ /* 0x000fe40000800000 */
[----:B------:R-:W-:-:S03]  /*7fd0*/  LOP3.LUT R9, R3, R0, RZ, 0x3c, !PT ;  /* 0x0000000003097212 */ /* 0x000fc600078e3cff */
[----:B------:R-:W-:Y:S01]  /*7fe0*/  IMAD R4, R8, 0x8, R5 ;  /* 0x0000000808047824 */ /* 0x000fe200078e0205 */
[----:B------:R-:W-:Y:S01]  /*7ff0*/  SHF.L.U32 R3, R9, 0x1f, RZ ;  /* 0x0000001f09037819 */ /* 0x000fe200000006ff */
[----:B0-----:R-:W-:Y:S06]  /*8000*/  @!P0 BRA `(.L_x_182) ;  /* 0x0000000000b88947 */ /* 0x001fec0003800000 */
.L_x_192:
[----:B------:R-:W1:Y:S01]  /*8010*/  SYNCS.PHASECHK.TRANS64.TRYWAIT P0, [R4+URZ], R3 ;  /* 0x00000003040075a7 */ /* 0x000e62000800017f */
[----:B------:R-:W-:-:S05]  /*8020*/  VIADD R0, R8, 0x1 ;  /* 0x0000000108007836 */ /* 0x000fca0000000000 */
[----:B------:R-:W-:-:S04]  /*8030*/  ISETP.NE.AND P1, PT, R0, 0x3, PT ;  /* 0x000000030000780c */ /* 0x000fc80003f25270 */
[----:B0-----:R-:W-:Y:S02]  /*8040*/  SEL R2, RZ, 0x1, P1 ;  /* 0x00000001ff027807 */ /* 0x001fe40000800000 */
[----:B------:R-:W-:Y:S02]  /*8050*/  SEL R0, R0, RZ, P1 ;  /* 0x000000ff00007207 */ /* 0x000fe40000800000 */
[----:B------:R-:W-:Y:S01]  /*8060*/  LOP3.LUT R2, R9, R2, RZ, 0x3c, !PT ;  /* 0x0000000209027212 */ /* 0x000fe200078e3cff */
[----:B-1----:R-:W-:Y:S06]  /*8070*/  @!P0 BRA `(.L_x_183) ;  /* 0x0000000000b08947 */ /* 0x002fec0003800000 */
.L_x_193:
[----:B------:R-:W-:Y:S01]  /*8080*/  IMAD R5, R0, 0x8, R5 ;  /* 0x0000000800057824 */ /* 0x000fe200078e0205 */
[----:B------:R-:W-:-:S07]  /*8090*/  SHF.L.U32 R0, R2, 0x1f, RZ ;  /* 0x0000001f02007819 */ /* 0x000fce00000006ff */
.L_x_184:
[----:B-1----:R1:W2:Y:S02]  /*80a0*/  SYNCS.PHASECHK.TRANS64.TRYWAIT P0, [R5+URZ], R0 ;  /* 0x00000000050075a7 */ /* 0x0022a4000800017f */
[----:B--2---:R-:W-:Y:S05]  /*80b0*/  @!P0 NANOSLEEP.SYNCS 0x989680 ;  /* 0x009896800000895d */ /* 0x004fea0003900000 */
[----:B------:R-:W2:Y:S02]  /*80c0*/  @!P0 SYNCS.PHASECHK.TRANS64 P0, [R5+URZ], R0 ;  /* 0x00000000050085a7 */ /* 0x000ea4000800007f */
[----:B--2---:R-:W-:Y:S05]  /*80d0*/  @!P0 BRA `(.L_x_184) ;  /* 0xfffffffc00f08947 */ /* 0x004fea000383ffff */
.L_x_180:
[----:B------:R-:W-:Y:S05]  /*80e0*/  BSYNC B0 ;  /* 0x0000000000007941 */ /* 0x000fea0003800000 */
.L_x_179:
[----:B------:R-:W-:Y:S05]  /*80f0*/  EXIT ;  /* 0x000000000000794d */ /* 0x000fea0003800000 */
.L_x_21:
[----:B-1----:R1:W2:Y:S02]  /*8100*/  SYNCS.PHASECHK.TRANS64.TRYWAIT P1, [R3+URZ], R0 ;  /* 0x00000000030075a7 */ /* 0x0022a4000802017f */
[----:B--2---:R-:W-:Y:S05]  /*8110*/  @!P1 NANOSLEEP.SYNCS 0x989680 ;  /* 0x009896800000995d */ /* 0x004fea0003900000 */
[----:B------:R-:W2:Y:S02]  /*8120*/  @!P1 SYNCS.PHASECHK.TRANS64 P1, [R3+URZ], R0 ;  /* 0x00000000030095a7 */ /* 0x000ea4000802007f */
[----:B--2---:R-:W-:Y:S05]  /*8130*/  @!P1 BRA `(.L_x_21) ;  /* 0xfffffffc00f09947 */ /* 0x004fea000383ffff */
[----:B------:R-:W-:Y:S05]  /*8140*/  BRA `(.L_x_20) ;  /* 0xffffff9400907947 */ /* 0x000fea000383ffff */
.L_x_26:
[----:B-1----:R1:W2:Y:S02]  /*8150*/  SYNCS.PHASECHK.TRANS64.TRYWAIT P1, [R5+URZ], R4 ;  /* 0x00000004050075a7 */ /* 0x0022a4000802017f */
[----:B--2---:R-:W-:Y:S05]  /*8160*/  @!P1 NANOSLEEP.SYNCS 0x989680 ;  /* 0x009896800000995d */ /* 0x004fea0003900000 */
[----:B------:R-:W2:Y:S02]  /*8170*/  @!P1 SYNCS.PHASECHK.TRANS64 P1, [R5+URZ], R4 ;  /* 0x00000004050095a7 */ /* 0x000ea4000802007f */
[----:B--2---:R-:W-:Y:S05]  /*8180*/  @!P1 BRA `(.L_x_26) ;  /* 0xfffffffc00f09947 */ /* 0x004fea000383ffff */
[----:B------:R-:W-:Y:S05]  /*8190*/  BRA `(.L_x_25) ;  /* 0xffffff9800dc7947 */ /* 0x000fea000383ffff */
.L_x_167:
[----:B------:R-:W-:Y:S01]  /*81a0*/  BSSY B1, `(.L_x_185) ;  /* 0x0000006000017945 */ /* 0x000fe20003800000 */
[----:B------:R-:W-:-:S07]  /*81b0*/  IMAD.MOV.U32 R15, RZ, RZ, -0x1 ;  /* 0xffffffffff0f7424 */ /* 0x000fce00078e00ff */
[----:B------:R-:W-:Y:S05]  /*81c0*/  WARPSYNC.COLLECTIVE R15, `(.L_x_186) ;  /* 0x000000000f0c7348 */ /* 0x000fea0003c00000 */
[----:B------:R-:W-:Y:S02]  /*81d0*/  ELECT P6, UR62, PT ;  /* 0x00000000003e782f */ /* 0x000fe400038c0000 */
[----:B------:R-:W-:Y:S01]  /*81e0*/  MOV R14, UR62 ;  /* 0x0000003e000e7c02 */ /* 0x000fe20008000f00 */
[----:B------:R-:W-:Y:S10]  /*81f0*/  ENDCOLLECTIVE ;  /* 0x000000000000791b */ /* 0x000ff40003800000 */
.L_x_186:
[----:B------:R-:W-:Y:S05]  /*8200*/  BSYNC B1 ;  /* 0x0000000000017941 */ /* 0x000fea0003800000 */
.L_x_185:
[----:B------:R-:W-:Y:S05]  /*8210*/  BRA `(.L_x_187) ;  /* 0xfffffff000347947 */ /* 0x000fea000383ffff */
.L_x_170:
[----:B-1----:R1:W2:Y:S02]  /*8220*/  SYNCS.PHASECHK.TRANS64.TRYWAIT P0, [R23+URZ+0x18], R14 ;  /* 0x0000180e170075a7 */ /* 0x0022a4000800017f */
[----:B--2---:R-:W-:Y:S05]  /*8230*/  @!P0 NANOSLEEP.SYNCS 0x989680 ;  /* 0x009896800000895d */ /* 0x004fea0003900000 */
[----:B------:R-:W2:Y:S02]  /*8240*/  @!P0 SYNCS.PHASECHK.TRANS64 P0, [R23+URZ+0x18], R14 ;  /* 0x0000180e170085a7 */ /* 0x000ea4000800007f */
[----:B--2---:R-:W-:Y:S05]  /*8250*/  @!P0 BRA `(.L_x_170) ;  /* 0xfffffffc00f08947 */ /* 0x004fea000383ffff */
[----:B------:R-:W-:Y:S05]  /*8260*/  BRA `(.L_x_188) ;  /* 0xfffffff0006c7947 */ /* 0x000fea000383ffff */
.L_x_178:
[----:B------:R-:W-:Y:S01]  /*8270*/  BSSY B0, `(.L_x_189) ;  /* 0x0000006000007945 */ /* 0x000fe20003800000 */
[----:B------:R-:W-:-:S07]  /*8280*/  IMAD.MOV.U32 R15, RZ, RZ, -0x1 ;  /* 0xffffffffff0f7424 */ /* 0x000fce00078e00ff */
[----:B------:R-:W-:Y:S05]  /*8290*/  WARPSYNC.COLLECTIVE R15, `(.L_x_190) ;  /* 0x000000000f0c7348 */ /* 0x000fea0003c00000 */
[----:B------:R-:W-:Y:S02]  /*82a0*/  ELECT P6, UR62, PT ;  /* 0x00000000003e782f */ /* 0x000fe400038c0000 */
[----:B------:R-:W-:Y:S01]  /*82b0*/  MOV R14, UR62 ;  /* 0x0000003e000e7c02 */ /* 0x000fe20008000f00 */
[----:B------:R-:W-:Y:S10]  /*82c0*/  ENDCOLLECTIVE ;  /* 0x000000000000791b */ /* 0x000ff40003800000 */
.L_x_190:
[----:B------:R-:W-:Y:S05]  /*82d0*/  BSYNC B0 ;  /* 0x0000000000007941 */ /* 0x000fea0003800000 */
.L_x_189:
[----:B------:R-:W-:Y:S05]  /*82e0*/  BRA `(.L_x_191) ;  /* 0xfffffff800f47947 */ /* 0x000fea000383ffff */
.L_x_182:
[----:B0-----:R0:W1:Y:S02]  /*82f0*/  SYNCS.PHASECHK.TRANS64.TRYWAIT P0, [R7+URZ], R2 ;  /* 0x00000002070075a7 */ /* 0x001064000800017f */
[----:B-1----:R-:W-:Y:S05]  /*8300*/  @!P0 NANOSLEEP.SYNCS 0x989680 ;  /* 0x009896800000895d */ /* 0x002fea0003900000 */
[----:B------:R-:W1:Y:S02]  /*8310*/  @!P0 SYNCS.PHASECHK.TRANS64 P0, [R7+URZ], R2 ;  /* 0x00000002070085a7 */ /* 0x000e64000800007f */
[----:B-1----:R-:W-:Y:S05]  /*8320*/  @!P0 BRA `(.L_x_182) ;  /* 0xfffffffc00f08947 */ /* 0x002fea000383ffff */
[----:B------:R-:W-:Y:S05]  /*8330*/  BRA `(.L_x_192) ;  /* 0xfffffffc00347947 */ /* 0x000fea000383ffff */
.L_x_183:
[----:B0-----:R0:W1:Y:S02]  /*8340*/  SYNCS.PHASECHK.TRANS64.TRYWAIT P0, [R4+URZ], R3 ;  /* 0x00000003040075a7 */ /* 0x001064000800017f */
[----:B-1----:R-:W-:Y:S05]  /*8350*/  @!P0 NANOSLEEP.SYNCS 0x989680 ;  /* 0x009896800000895d */ /* 0x002fea0003900000 */
[----:B------:R-:W1:Y:S02]  /*8360*/  @!P0 SYNCS.PHASECHK.TRANS64 P0, [R4+URZ], R3 ;  /* 0x00000003040085a7 */ /* 0x000e64000800007f */
[----:B-1----:R-:W-:Y:S05]  /*8370*/  @!P0 BRA `(.L_x_183) ;  /* 0xfffffffc00f08947 */ /* 0x002fea000383ffff */
[----:B------:R-:W-:Y:S05]  /*8380*/  BRA `(.L_x_193) ;  /* 0xfffffffc003c7947 */ /* 0x000fea000383ffff */
.L_x_194:
[----:B------:R-:W-:-:S00]  /*8390*/  BRA `(.L_x_194) ;  /* 0xfffffffc00fc7947 */ /* 0x000fc0000383ffff */
[----:B------:R-:W-:-:S00]  /*83a0*/  NOP ;  /* 0x0000000000007918 */ /* 0x000fc00000000000 */
        /* <DEDUP_REMOVED lines=13> */
.L_x_195:


//--------------------- .nv.global.init           --------------------------
	.section	.nv.global.init,"aw",@progbits
.nv.global.init:
	.type		$str$22,@object
	.size		$str$22,($str$23 - $str$22)
$str$22:
        /*0000*/ 	.byte	0x6b, 0x5f, 0x74, 0x69, 0x6c, 0x65, 0x5f, 0x63, 0x6f, 0x75, 0x6e, 0x74, 0x20, 0x3e, 0x3d, 0x20
        /*0010*/ 	.byte	0x31, 0x00
	.type		$str$23,@object
	.size		$str$23,(__unnamed_1 - $str$23)
$str$23:
        /*0012*/ 	.byte	0x2f, 0x74, 0x6d, 0x70, 0x2f, 0x63, 0x75, 0x74, 0x6c, 0x61, 0x73, 0x73, 0x5f, 0x73, 0x77, 0x65
        /*0022*/ 	.byte	0x65, 0x70, 0x5f, 0x73, 0x72, 0x63, 0x2f, 0x69, 0x6e, 0x63, 0x6c, 0x75, 0x64, 0x65, 0x2f, 0x63
        /*0032*/ 	.byte	0x75, 0x74, 0x6c, 0x61, 0x73, 0x73, 0x2f, 0x67, 0x65, 0x6d, 0x6d, 0x2f, 0x63, 0x6f, 0x6c, 0x6c
        /*0042*/ 	.byte	0x65, 0x63, 0x74, 0x69, 0x76, 0x65, 0x2f, 0x73, 0x6d, 0x39, 0x30, 0x5f, 0x6d, 0x6d, 0x61, 0x5f
        /*0052*/ 	.byte	0x74, 0x6d, 0x61, 0x5f, 0x67, 0x6d, 0x6d, 0x61, 0x5f, 0x73, 0x73, 0x5f, 0x77, 0x61, 0x72, 0x70
        /*0062*/ 	.byte	0x73, 0x70, 0x65, 0x63, 0x69, 0x61, 0x6c, 0x69, 0x7a, 0x65, 0x64, 0x2e, 0x68, 0x70, 0x70, 0x00
	.type		__unnamed_1,@object
	.size		__unnamed_1,(.L_0 - __unnamed_1)
__unnamed_1:
        /*0072*/ 	.byte	0x76, 0x6f, 0x69, 0x64, 0x20, 0x63, 0x75, 0x74, 0x6c, 0x61, 0x73, 0x73, 0x3a, 0x3a, 0x67, 0x65
        /* <DEDUP_REMOVED lines=177> */
        /*0b92*/ 	.byte	0x64, 0x65, 0x6e, 0x74, 0x69, 0x74, 0x79, 0x5d, 0x00
.L_0:


//--------------------- .nv.shared._ZN7cutlass13device_kernelINS_4gemm6kernel13GemmUniversalIN4cute5tupleIJiiiiEEENS1_10collective13CollectiveMmaINS1_34MainloopSm90TmaGmmaWarpSpecializedILi3ENS5_IJNS4_1CILi2EEENSA_ILi1EEESC_EEENS1_35KernelTmaWarpSpecializedCooperativeEEENS5_IJNSA_ILi128EEESG_NSA_ILi64EEEEEENS_10tfloat32_tENS5_IJlSC_lEEESJ_SK_NS4_8TiledMMAINS4_8MMA_AtomIJNS4_4SM904GMMA30MMA_64x128x8_F32TF32TF32_SS_TNILNSO_7ScaleInE1ELSQ_1EEEEEENS4_6LayoutISD_NS5_IJSC_NSA_ILi0EEESU_EEEEENS5_IJNS4_10UnderscoreESX_SX_EEEEENS4_13SM90_TMA_LOADENS4_14ComposedLayoutINS4_7SwizzleILi3ELi4ELi3EEENS4_18smem_ptr_flag_bitsILi32EEENST_INS5_IJNSA_ILi8EEENSA_ILi32EEEEEENS5_IJS17_SC_EEEEEEEvNS4_8identityENS4_23SM90_TMA_LOAD_MULTICASTES1B_vS1C_EENS_8epilogue10collective6detail29Sm90TmaWarpSpecializedAdapterINS1G_15DefaultEpilogueISJ_SK_SK_NS1F_6thread17LinearCombinationISJ_Li1EffLNS1K_9ScaleType4KindE0ELNS_15FloatRoundStyleE2ESJ_EENS1_15EpilogueDefaultEEEEEvvEEEEvNT_6ParamsE --------------------------
	.section	.nv.shared._ZN7cutlass13device_kernelINS_4gemm6kernel13GemmUniversalIN4cute5tupleIJiiiiEEENS1_10collective13CollectiveMmaINS1_34MainloopSm90TmaGmmaWarpSpecializedILi3ENS5_IJNS4_1CILi2EEENSA_ILi1EEESC_EEENS1_35KernelTmaWarpSpecializedCooperativeEEENS5_IJNSA_ILi128EEESG_NSA_ILi64EEEEEENS_10tfloat32_tENS5_IJlSC_lEEESJ_SK_NS4_8TiledMMAINS4_8MMA_AtomIJNS4_4SM904GMMA30MMA_64x128x8_F32TF32TF32_SS_TNILNSO_7ScaleInE1ELSQ_1EEEEEENS4_6LayoutISD_NS5_IJSC_NSA_ILi0EEESU_EEEEENS5_IJNS4_10UnderscoreESX_SX_EEEEENS4_13SM90_TMA_LOADENS4_14ComposedLayoutINS4_7SwizzleILi3ELi4ELi3EEENS4_18smem_ptr_flag_bitsILi32EEENST_INS5_IJNSA_ILi8EEENSA_ILi32EEEEEENS5_IJS17_SC_EEEEEEEvNS4_8identityENS4_23SM90_TMA_LOAD_MULTICASTES1B_vS1C_EENS_8epilogue10collective6detail29Sm90TmaWarpSpecializedAdapterINS1G_15DefaultEpilogueISJ_SK_SK_NS1F_6thread17LinearCombinationISJ_Li1EffLNS1K_9ScaleType4KindE0ELNS_15FloatRoundStyleE2ESJ_EENS1_15EpilogueDefaultEEEEEvvEEEEvNT_6ParamsE,"aw",@nobits
	.sectionflags	@""
	.align	16
	.zero		1024


//--------------------- .nv.shared.reserved.0     --------------------------
	.section	.nv.shared.reserved.0,"aw",@nobits
	.weak		__nv_reservedSMEM_offset_0_alias
	.size		__nv_reservedSMEM_offset_0_alias, 0, 0
	.other		__nv_reservedSMEM_offset_0_alias,@"STO_CUDA_RESERVED_SHARED STV_DEFAULT"
__nv_reservedSMEM_offset_0_alias:
	.zero		0


//--------------------- .nv.global                --------------------------
	.section	.nv.global,"aw",@nobits
.nv.global:
	.type		_ZN39_INTERNAL_c0035279_4_k_cu_8962e5d8_64564cute1_E,@object
	.size		_ZN39_INTERNAL_c0035279_4_k_cu_8962e5d8_64564cute1_E,(_ZN39_INTERNAL_c0035279_4_k_cu_8962e5d8_64564cuda3std3__45__cpo6cbeginE - _ZN39_INTERNAL_c0035279_4_k_cu_8962e5d8_64564cute1_E)
_ZN39_INTERNAL_c0035279_4_k_cu_8962e5d8_64564cute1_E:
	.zero		1
	.type		_ZN39_INTERNAL_c0035279_4_k_cu_8962e5d8_64564cuda3std3__45__cpo6cbeginE,@object
	.size		_ZN39_INTERNAL_c0035279_4_k_cu_8962e5d8_64564cuda3std3__45__cpo6cbeginE,(_ZN39_INTERNAL_c0035279_4_k_cu_8962e5d8_64564cuda3std3__48in_placeE - _ZN39_INTERNAL_c0035279_4_k_cu_8962e5d8_64564cuda3std3__45__cpo6cbeginE)
_ZN39_INTERNAL_c0035279_4_k_cu_8962e5d8_64564cuda3std3__45__cpo6cbeginE:
	.zero		1
	.type		_ZN39_INTERNAL_c0035279_4_k_cu_8962e5d8_64564cuda3std3__48in_placeE,@object
	.size		_ZN39_INTERNAL_c0035279_4_k_cu_8962e5d8_64564cuda3std3__48in_placeE,(_ZN39_INTERNAL_c0035279_4_k_cu_8962e5d8_64564cuda3std6ranges3__45__cpo9iter_moveE - _ZN39_INTERNAL_c0035279_4_k_cu_8962e5d8_64564cuda3std3__48in_placeE)
_ZN39_INTERNAL_c0035279_4_k_cu_8962e5d8_64564cuda3std3__48in_placeE:
	.zero		1
	.type		_ZN39_INTERNAL_c0035279_4_k_cu_8962e5d8_64564cuda3std6ranges3__45__cpo9iter_moveE,@object
	.size		_ZN39_INTERNAL_c0035279_4_k_cu_8962e5d8_64564cuda3std6ranges3__45__cpo9iter_moveE,(_ZN39_INTERNAL_c0035279_4_k_cu_8962e5d8_64564cuda3std3__45__cpo5beginE - _ZN39_INTERNAL_c0035279_4_k_cu_8962e5d8_64564cuda3std6ranges3__45__cpo9iter_moveE)
_ZN39_INTERNAL_c0035279_4_k_cu_8962e5d8_64564cuda3std6ranges3__45__cpo9iter_moveE:
	.zero		1
	.type		_ZN39_INTERNAL_c0035279_4_k_cu_8962e5d8_64564cuda3std3__45__cpo5beginE,@object
	.size		_ZN39_INTERNAL_c0035279_4_k_cu_8962e5d8_64564cuda3std3__45__cpo5beginE,(_ZN39_INTERNAL_c0035279_4_k_cu_8962e5d8_64564cuda3std3__441_GLOBAL__N__c0035279_4_k_cu_8962e5d8_64566ignoreE - _ZN39_INTERNAL_c0035279_4_k_cu_8962e5d8_64564cuda3std3__45__cpo5beginE)
_ZN39_INTERNAL_c0035279_4_k_cu_8962e5d8_64564cuda3std3__45__cpo5beginE:
	.zero		1
	.type		_ZN39_INTERNAL_c0035279_4_k_cu_8962e5d8_64564cuda3std3__441_GLOBAL__N__c0035279_4_k_cu_8962e5d8_64566ignoreE,@object
	.size		_ZN39_INTERNAL_c0035279_4_k_cu_8962e5d8_64564cuda3std3__441_GLOBAL__N__c0035279_4_k_cu_8962e5d8_64566ignoreE,(_ZN39_INTERNAL_c0035279_4_k_cu_8962e5d8_64564cute7productE - _ZN39_INTERNAL_c0035279_4_k_cu_8962e5d8_64564cuda3std3__441_GLOBAL__N__c0035279_4_k_cu_8962e5d8_64566ignoreE)
_ZN39_INTERNAL_c0035279_4_k_cu_8962e5d8_64564cuda3std3__441_GLOBAL__N__c0035279_4_k_cu_8962e5d8_64566ignoreE:
	.zero		1
	.type		_ZN39_INTERNAL_c0035279_4_k_cu_8962e5d8_64564cute7productE,@object
	.size		_ZN39_INTERNAL_c0035279_4_k_cu_8962e5d8_64564cute7productE,(_ZN39_INTERNAL_c0035279_4_k_cu_8962e5d8_64564cuda3std3__45__cpo3endE - _ZN39_INTERNAL_c0035279_4_k_cu_8962e5d8_64564cute7productE)
_ZN39_INTERNAL_c0035279_4_k_cu_8962e5d8_64564cute7productE:
	.zero		1
	.type		_ZN39_INTERNAL_c0035279_4_k_cu_8962e5d8_64564cuda3std3__45__cpo3endE,@object
	.size		_ZN39_INTERNAL_c0035279_4_k_cu_8962e5d8_64564cuda3std3__45__cpo3endE,(_ZN39_INTERNAL_c0035279_4_k_cu_8962e5d8_64564cuda3std3__419piecewise_constructE - _ZN39_INTERNAL_c0035279_4_k_cu_8962e5d8_64564cuda3std3__45__cpo3endE)
_ZN39_INTERNAL_c0035279_4_k_cu_8962e5d8_64564cuda3std3__45__cpo3endE:
	.zero		1
	.type		_ZN39_INTERNAL_c0035279_4_k_cu_8962e5d8_64564cuda3std3__419piecewise_constructE,@object
	.size		_ZN39_INTERNAL_c0035279_4_k_cu_8962e5d8_64564cuda3std3__419piecewise_constructE,(_ZN39_INTERNAL_c0035279_4_k_cu_8962e5d8_64564cuda3std3__45__cpo4cendE - _ZN39_INTERNAL_c0035279_4_k_cu_8962e5d8_64564cuda3std3__419piecewise_constructE)
_ZN39_INTERNAL_c0035279_4_k_cu_8962e5d8_64564cuda3std3__419piecewise_constructE:
	.zero		1
	.type		_ZN39_INTERNAL_c0035279_4_k_cu_8962e5d8_64564cuda3std3__45__cpo4cendE,@object
	.size		_ZN39_INTERNAL_c0035279_4_k_cu_8962e5d8_64564cuda3std3__45__cpo4cendE,(_ZN39_INTERNAL_c0035279_4_k_cu_8962e5d8_64564cuda3std6ranges3__45__cpo4swapE - _ZN39_INTERNAL_c0035279_4_k_cu_8962e5d8_64564cuda3std3__45__cpo4cendE)
_ZN39_INTERNAL_c0035279_4_k_cu_8962e5d8_64564cuda3std3__45__cpo4cendE:
	.zero		1
	.type		_ZN39_INTERNAL_c0035279_4_k_cu_8962e5d8_64564cuda3std6ranges3__45__cpo4swapE,@object
	.size		_ZN39_INTERNAL_c0035279_4_k_cu_8962e5d8_64564cuda3std6ranges3__45__cpo4swapE,(.L_8 - _ZN39_INTERNAL_c0035279_4_k_cu_8962e5d8_64564cuda3std6ranges3__45__cpo4swapE)
_ZN39_INTERNAL_c0035279_4_k_cu_8962e5d8_64564cuda3std6ranges3__45__cpo4swapE:
	.zero		1
.L_8:


//--------------------- .nv.constant0._ZN7cutlass13device_kernelINS_4gemm6kernel13GemmUniversalIN4cute5tupleIJiiiiEEENS1_10collective13CollectiveMmaINS1_34MainloopSm90TmaGmmaWarpSpecializedILi3ENS5_IJNS4_1CILi2EEENSA_ILi1EEESC_EEENS1_35KernelTmaWarpSpecializedCooperativeEEENS5_IJNSA_ILi128EEESG_NSA_ILi64EEEEEENS_10tfloat32_tENS5_IJlSC_lEEESJ_SK_NS4_8TiledMMAINS4_8MMA_AtomIJNS4_4SM904GMMA30MMA_64x128x8_F32TF32TF32_SS_TNILNSO_7ScaleInE1ELSQ_1EEEEEENS4_6LayoutISD_NS5_IJSC_NSA_ILi0EEESU_EEEEENS5_IJNS4_10UnderscoreESX_SX_EEEEENS4_13SM90_TMA_LOADENS4_14ComposedLayoutINS4_7SwizzleILi3ELi4ELi3EEENS4_18smem_ptr_flag_bitsILi32EEENST_INS5_IJNSA_ILi8EEENSA_ILi32EEEEEENS5_IJS17_SC_EEEEEEEvNS4_8identityENS4_23SM90_TMA_LOAD_MULTICASTES1B_vS1C_EENS_8epilogue10collective6detail29Sm90TmaWarpSpecializedAdapterINS1G_15DefaultEpilogueISJ_SK_SK_NS1F_6thread17LinearCombinationISJ_Li1EffLNS1K_9ScaleType4KindE0ELNS_15FloatRoundStyleE2ESJ_EENS1_15EpilogueDefaultEEEEEvvEEEEvNT_6ParamsE --------------------------
	.section	.nv.constant0._ZN7cutlass13device_kernelINS_4gemm6kernel13GemmUniversalIN4cute5tupleIJiiiiEEENS1_10collective13CollectiveMmaINS1_34MainloopSm90TmaGmmaWarpSpecializedILi3ENS5_IJNS4_1CILi2EEENSA_ILi1EEESC_EEENS1_35KernelTmaWarpSpecializedCooperativeEEENS5_IJNSA_ILi128EEESG_NSA_ILi64EEEEEENS_10tfloat32_tENS5_IJlSC_lEEESJ_SK_NS4_8TiledMMAINS4_8MMA_AtomIJNS4_4SM904GMMA30MMA_64x128x8_F32TF32TF32_SS_TNILNSO_7ScaleInE1ELSQ_1EEEEEENS4_6LayoutISD_NS5_IJSC_NSA_ILi0EEESU_EEEEENS5_IJNS4_10UnderscoreESX_SX_EEEEENS4_13SM90_TMA_LOADENS4_14ComposedLayoutINS4_7SwizzleILi3ELi4ELi3EEENS4_18smem_ptr_flag_bitsILi32EEENST_INS5_IJNSA_ILi8EEENSA_ILi32EEEEEENS5_IJS17_SC_EEEEEEEvNS4_8identityENS4_23SM90_TMA_LOAD_MULTICASTES1B_vS1C_EENS_8epilogue10collective6detail29Sm90TmaWarpSpecializedAdapterINS1G_15DefaultEpilogueISJ_SK_SK_NS1F_6thread17LinearCombinationISJ_Li1EffLNS1K_9ScaleType4KindE0ELNS_15FloatRoundStyleE2ESJ_EENS1_15EpilogueDefaultEEEEEvvEEEEvNT_6ParamsE,"a",@progbits
	.sectionflags	@""
	.align	4
.nv.constant0._ZN7cutlass13device_kernelINS_4gemm6kernel13GemmUniversalIN4cute5tupleIJiiiiEEENS1_10collective13CollectiveMmaINS1_34MainloopSm90TmaGmmaWarpSpecializedILi3ENS5_IJNS4_1CILi2EEENSA_ILi1EEESC_EEENS1_35KernelTmaWarpSpecializedCooperativeEEENS5_IJNSA_ILi128EEESG_NSA_ILi64EEEEEENS_10tfloat32_tENS5_IJlSC_lEEESJ_SK_NS4_8TiledMMAINS4_8MMA_AtomIJNS4_4SM904GMMA30MMA_64x128x8_F32TF32TF32_SS_TNILNSO_7ScaleInE1ELSQ_1EEEEEENS4_6LayoutISD_NS5_IJSC_NSA_ILi0EEESU_EEEEENS5_IJNS4_10UnderscoreESX_SX_EEEEENS4_13SM90_TMA_LOADENS4_14ComposedLayoutINS4_7SwizzleILi3ELi4ELi3EEENS4_18smem_ptr_flag_bitsILi32EEENST_INS5_IJNSA_ILi8EEENSA_ILi32EEEEEENS5_IJS17_SC_EEEEEEEvNS4_8identityENS4_23SM90_TMA_LOAD_MULTICASTES1B_vS1C_EENS_8epilogue10collective6detail29Sm90TmaWarpSpecializedAdapterINS1G_15DefaultEpilogueISJ_SK_SK_NS1F_6thread17LinearCombinationISJ_Li1EffLNS1K_9ScaleType4KindE0ELNS_15FloatRoundStyleE2ESJ_EENS1_15EpilogueDefaultEEEEEvvEEEEvNT_6ParamsE:
	.zero		1664


//--------------------- SYMBOLS --------------------------

	.type		.nv.reservedSmem.offset0,@object
	.size		.nv.reservedSmem.offset0,0x4
	.type		__assertfail,@function
